//
// Generated by NVIDIA NVVM Compiler
//
// Compiler Build ID: CL-36424714
// Cuda compilation tools, release 13.0, V13.0.88
// Based on NVVM 20.0.0
//

.version 9.0
.target sm_100
.address_size 64

	// .globl	_Z20no_1e_tmpE_os_kerneliiiiPdS_S_S_S_S_

.visible .entry _Z20no_1e_tmpE_os_kerneliiiiPdS_S_S_S_S_(
	.param .u32 _Z20no_1e_tmpE_os_kerneliiiiPdS_S_S_S_S__param_0,
	.param .u32 _Z20no_1e_tmpE_os_kerneliiiiPdS_S_S_S_S__param_1,
	.param .u32 _Z20no_1e_tmpE_os_kerneliiiiPdS_S_S_S_S__param_2,
	.param .u32 _Z20no_1e_tmpE_os_kerneliiiiPdS_S_S_S_S__param_3,
	.param .u64 .ptr .align 1 _Z20no_1e_tmpE_os_kerneliiiiPdS_S_S_S_S__param_4,
	.param .u64 .ptr .align 1 _Z20no_1e_tmpE_os_kerneliiiiPdS_S_S_S_S__param_5,
	.param .u64 .ptr .align 1 _Z20no_1e_tmpE_os_kerneliiiiPdS_S_S_S_S__param_6,
	.param .u64 .ptr .align 1 _Z20no_1e_tmpE_os_kerneliiiiPdS_S_S_S_S__param_7,
	.param .u64 .ptr .align 1 _Z20no_1e_tmpE_os_kerneliiiiPdS_S_S_S_S__param_8,
	.param .u64 .ptr .align 1 _Z20no_1e_tmpE_os_kerneliiiiPdS_S_S_S_S__param_9
)
{
	.reg .pred 	%p<40>;
	.reg .b32 	%r<187>;
	.reg .b64 	%rd<328>;
	.reg .b64 	%fd<545>;

	ld.param.u32 	%r91, [_Z20no_1e_tmpE_os_kerneliiiiPdS_S_S_S_S__param_0];
	ld.param.u32 	%r92, [_Z20no_1e_tmpE_os_kerneliiiiPdS_S_S_S_S__param_1];
	ld.param.u32 	%r93, [_Z20no_1e_tmpE_os_kerneliiiiPdS_S_S_S_S__param_2];
	ld.param.u32 	%r94, [_Z20no_1e_tmpE_os_kerneliiiiPdS_S_S_S_S__param_3];
	ld.param.u64 	%rd18, [_Z20no_1e_tmpE_os_kerneliiiiPdS_S_S_S_S__param_4];
	ld.param.u64 	%rd22, [_Z20no_1e_tmpE_os_kerneliiiiPdS_S_S_S_S__param_5];
	ld.param.u64 	%rd23, [_Z20no_1e_tmpE_os_kerneliiiiPdS_S_S_S_S__param_6];
	ld.param.u64 	%rd19, [_Z20no_1e_tmpE_os_kerneliiiiPdS_S_S_S_S__param_7];
	ld.param.u64 	%rd20, [_Z20no_1e_tmpE_os_kerneliiiiPdS_S_S_S_S__param_8];
	ld.param.u64 	%rd21, [_Z20no_1e_tmpE_os_kerneliiiiPdS_S_S_S_S__param_9];
	cvta.to.global.u64 	%rd1, %rd23;
	cvta.to.global.u64 	%rd2, %rd21;
	cvta.to.global.u64 	%rd3, %rd20;
	cvta.to.global.u64 	%rd4, %rd22;
	cvta.to.global.u64 	%rd5, %rd19;
	cvta.to.global.u64 	%rd6, %rd18;
	mov.u32 	%r95, %ctaid.x;
	mov.u32 	%r1, %ntid.x;
	mov.u32 	%r96, %tid.x;
	mad.lo.s32 	%r158, %r95, %r1, %r96;
	mul.lo.s32 	%r3, %r91, 3;
	mul.lo.s32 	%r4, %r3, %r92;
	mul.lo.s32 	%r5, %r91, 5;
	setp.ge.s32 	%p1, %r158, %r91;
	@%p1 bra 	$L__BB0_62;
	setp.lt.s32 	%p2, %r92, 1;
	mov.u32 	%r97, %nctaid.x;
	mul.lo.s32 	%r6, %r1, %r97;
	@%p2 bra 	$L__BB0_62;
	setp.lt.s32 	%p3, %r93, 1;
	@%p3 bra 	$L__BB0_47;
	setp.le.s32 	%p13, %r94, %r93;
	@%p13 bra 	$L__BB0_33;
	add.s32 	%r7, %r93, -1;
	and.b32  	%r8, %r93, 3;
	sub.s32 	%r123, %r94, %r93;
	not.b32 	%r124, %r93;
	add.s32 	%r9, %r94, %r124;
	and.b32  	%r10, %r123, 3;
	and.b32  	%r11, %r93, 2147483644;
	and.b32  	%r12, %r93, 1;
	and.b32  	%r13, %r123, 1;
	mul.lo.s32 	%r14, %r93, %r4;
	and.b32  	%r15, %r123, -4;
	neg.s32 	%r16, %r11;
	mul.lo.s32 	%r17, %r91, 12;
	mul.lo.s32 	%r18, %r17, %r92;
	mul.wide.s32 	%rd7, %r91, 8;
$L__BB0_5:
	ld.param.u64 	%rd325, [_Z20no_1e_tmpE_os_kerneliiiiPdS_S_S_S_S__param_7];
	ld.param.u64 	%rd324, [_Z20no_1e_tmpE_os_kerneliiiiPdS_S_S_S_S__param_4];
	cvta.to.global.u64 	%rd160, %rd324;
	mul.wide.s32 	%rd161, %r158, 8;
	add.s64 	%rd162, %rd160, %rd161;
	ld.global.f64 	%fd1, [%rd162];
	cvta.to.global.u64 	%rd163, %rd325;
	add.s64 	%rd164, %rd163, %rd161;
	ld.global.f64 	%fd2, [%rd164];
	add.s64 	%rd165, %rd164, %rd7;
	ld.global.f64 	%fd3, [%rd165];
	add.s64 	%rd166, %rd165, %rd7;
	ld.global.f64 	%fd4, [%rd166];
	mul.f64 	%fd5, %fd1, 0d3FE0000000000000;
	mov.b32 	%r159, 0;
$L__BB0_6:
	ld.param.u64 	%rd327, [_Z20no_1e_tmpE_os_kerneliiiiPdS_S_S_S_S__param_9];
	ld.param.u64 	%rd326, [_Z20no_1e_tmpE_os_kerneliiiiPdS_S_S_S_S__param_8];
	mul.lo.s32 	%r127, %r159, %r91;
	add.s32 	%r128, %r127, %r158;
	mul.wide.s32 	%rd167, %r128, 8;
	add.s64 	%rd168, %rd4, %rd167;
	ld.global.f64 	%fd253, [%rd168];
	mul.lo.s32 	%r21, %r159, %r3;
	add.s32 	%r22, %r21, %r158;
	mad.lo.s32 	%r129, %r127, 5, %r158;
	cvta.to.global.u64 	%rd169, %rd326;
	mul.wide.s32 	%rd170, %r22, 8;
	add.s64 	%rd171, %rd169, %rd170;
	ld.global.f64 	%fd254, [%rd171];
	add.s64 	%rd172, %rd171, %rd7;
	ld.global.f64 	%fd255, [%rd172];
	add.s64 	%rd173, %rd172, %rd7;
	ld.global.f64 	%fd256, [%rd173];
	mul.f64 	%fd257, %fd1, %fd253;
	cvta.to.global.u64 	%rd174, %rd327;
	mul.wide.s32 	%rd175, %r129, 8;
	add.s64 	%rd176, %rd174, %rd175;
	st.global.f64 	[%rd176], %fd257;
	mul.f64 	%fd258, %fd3, %fd255;
	fma.rn.f64 	%fd259, %fd2, %fd254, %fd258;
	fma.rn.f64 	%fd260, %fd4, %fd256, %fd259;
	mul.f64 	%fd261, %fd260, 0dC000000000000000;
	add.s64 	%rd8, %rd176, %rd7;
	st.global.f64 	[%rd8], %fd261;
	add.s64 	%rd177, %rd8, %rd7;
	st.global.f64 	[%rd177], %fd254;
	add.s64 	%rd178, %rd177, %rd7;
	st.global.f64 	[%rd178], %fd255;
	add.s64 	%rd179, %rd178, %rd7;
	st.global.f64 	[%rd179], %fd256;
	ld.global.f64 	%fd523, [%rd8];
	mov.b32 	%r160, 0;
$L__BB0_7:
	setp.lt.u32 	%p22, %r7, 3;
	mad.lo.s32 	%r131, %r160, %r91, %r158;
	mul.wide.s32 	%rd180, %r131, 8;
	add.s64 	%rd181, %rd4, %rd180;
	ld.global.f64 	%fd263, [%rd181];
	mul.f64 	%fd9, %fd1, %fd263;
	mad.lo.s32 	%r24, %r160, %r4, %r158;
	mov.b32 	%r165, 0;
	@%p22 bra 	$L__BB0_10;
	mov.u32 	%r161, %r22;
	mov.u32 	%r162, %r24;
	mov.u32 	%r163, %r16;
$L__BB0_9:
	.pragma "nounroll";
	mul.wide.s32 	%rd182, %r161, 8;
	add.s64 	%rd183, %rd1, %rd182;
	ld.global.f64 	%fd264, [%rd183];
	mul.f64 	%fd265, %fd9, %fd264;
	mul.wide.s32 	%rd184, %r162, 8;
	add.s64 	%rd185, %rd1, %rd184;
	ld.global.f64 	%fd266, [%rd185];
	fma.rn.f64 	%fd267, %fd265, %fd266, %fd523;
	st.global.f64 	[%rd8], %fd267;
	add.s64 	%rd186, %rd183, %rd7;
	ld.global.f64 	%fd268, [%rd186];
	mul.f64 	%fd269, %fd9, %fd268;
	add.s64 	%rd187, %rd185, %rd7;
	ld.global.f64 	%fd270, [%rd187];
	fma.rn.f64 	%fd271, %fd269, %fd270, %fd267;
	st.global.f64 	[%rd8], %fd271;
	add.s64 	%rd188, %rd186, %rd7;
	ld.global.f64 	%fd272, [%rd188];
	mul.f64 	%fd273, %fd9, %fd272;
	add.s64 	%rd189, %rd187, %rd7;
	ld.global.f64 	%fd274, [%rd189];
	fma.rn.f64 	%fd275, %fd273, %fd274, %fd271;
	st.global.f64 	[%rd8], %fd275;
	mul.wide.s32 	%rd190, %r4, 8;
	add.s64 	%rd191, %rd183, %rd190;
	ld.global.f64 	%fd276, [%rd191];
	mul.f64 	%fd277, %fd9, %fd276;
	add.s64 	%rd192, %rd189, %rd7;
	ld.global.f64 	%fd278, [%rd192];
	fma.rn.f64 	%fd279, %fd277, %fd278, %fd275;
	st.global.f64 	[%rd8], %fd279;
	add.s64 	%rd193, %rd191, %rd7;
	ld.global.f64 	%fd280, [%rd193];
	mul.f64 	%fd281, %fd9, %fd280;
	add.s64 	%rd194, %rd192, %rd7;
	ld.global.f64 	%fd282, [%rd194];
	fma.rn.f64 	%fd283, %fd281, %fd282, %fd279;
	st.global.f64 	[%rd8], %fd283;
	add.s64 	%rd195, %rd193, %rd7;
	ld.global.f64 	%fd284, [%rd195];
	mul.f64 	%fd285, %fd9, %fd284;
	add.s64 	%rd196, %rd194, %rd7;
	ld.global.f64 	%fd286, [%rd196];
	fma.rn.f64 	%fd287, %fd285, %fd286, %fd283;
	st.global.f64 	[%rd8], %fd287;
	add.s64 	%rd197, %rd191, %rd190;
	ld.global.f64 	%fd288, [%rd197];
	mul.f64 	%fd289, %fd9, %fd288;
	add.s64 	%rd198, %rd196, %rd7;
	ld.global.f64 	%fd290, [%rd198];
	fma.rn.f64 	%fd291, %fd289, %fd290, %fd287;
	st.global.f64 	[%rd8], %fd291;
	add.s64 	%rd199, %rd197, %rd7;
	ld.global.f64 	%fd292, [%rd199];
	mul.f64 	%fd293, %fd9, %fd292;
	add.s64 	%rd200, %rd198, %rd7;
	ld.global.f64 	%fd294, [%rd200];
	fma.rn.f64 	%fd295, %fd293, %fd294, %fd291;
	st.global.f64 	[%rd8], %fd295;
	add.s64 	%rd201, %rd199, %rd7;
	ld.global.f64 	%fd296, [%rd201];
	mul.f64 	%fd297, %fd9, %fd296;
	add.s64 	%rd202, %rd200, %rd7;
	ld.global.f64 	%fd298, [%rd202];
	fma.rn.f64 	%fd299, %fd297, %fd298, %fd295;
	st.global.f64 	[%rd8], %fd299;
	add.s64 	%rd203, %rd197, %rd190;
	ld.global.f64 	%fd300, [%rd203];
	mul.f64 	%fd301, %fd9, %fd300;
	add.s64 	%rd204, %rd202, %rd7;
	ld.global.f64 	%fd302, [%rd204];
	fma.rn.f64 	%fd303, %fd301, %fd302, %fd299;
	st.global.f64 	[%rd8], %fd303;
	add.s64 	%rd205, %rd203, %rd7;
	ld.global.f64 	%fd304, [%rd205];
	mul.f64 	%fd305, %fd9, %fd304;
	add.s64 	%rd206, %rd204, %rd7;
	ld.global.f64 	%fd306, [%rd206];
	fma.rn.f64 	%fd307, %fd305, %fd306, %fd303;
	st.global.f64 	[%rd8], %fd307;
	add.s64 	%rd207, %rd205, %rd7;
	ld.global.f64 	%fd308, [%rd207];
	mul.f64 	%fd309, %fd9, %fd308;
	add.s64 	%rd208, %rd206, %rd7;
	ld.global.f64 	%fd310, [%rd208];
	fma.rn.f64 	%fd523, %fd309, %fd310, %fd307;
	st.global.f64 	[%rd8], %fd523;
	add.s32 	%r163, %r163, 4;
	add.s32 	%r162, %r162, %r17;
	add.s32 	%r161, %r161, %r18;
	setp.ne.s32 	%p23, %r163, 0;
	mov.u32 	%r165, %r11;
	@%p23 bra 	$L__BB0_9;
$L__BB0_10:
	setp.eq.s32 	%p24, %r8, 0;
	@%p24 bra 	$L__BB0_15;
	setp.eq.s32 	%p25, %r8, 1;
	@%p25 bra 	$L__BB0_13;
	mad.lo.s32 	%r132, %r165, %r4, %r22;
	mad.lo.s32 	%r133, %r165, %r3, %r24;
	mul.wide.s32 	%rd209, %r132, 8;
	add.s64 	%rd210, %rd1, %rd209;
	ld.global.f64 	%fd312, [%rd210];
	mul.f64 	%fd313, %fd9, %fd312;
	mul.wide.s32 	%rd211, %r133, 8;
	add.s64 	%rd212, %rd1, %rd211;
	ld.global.f64 	%fd314, [%rd212];
	fma.rn.f64 	%fd315, %fd313, %fd314, %fd523;
	st.global.f64 	[%rd8], %fd315;
	add.s64 	%rd213, %rd210, %rd7;
	ld.global.f64 	%fd316, [%rd213];
	mul.f64 	%fd317, %fd9, %fd316;
	add.s64 	%rd214, %rd212, %rd7;
	ld.global.f64 	%fd318, [%rd214];
	fma.rn.f64 	%fd319, %fd317, %fd318, %fd315;
	st.global.f64 	[%rd8], %fd319;
	add.s64 	%rd215, %rd213, %rd7;
	ld.global.f64 	%fd320, [%rd215];
	mul.f64 	%fd321, %fd9, %fd320;
	add.s64 	%rd216, %rd214, %rd7;
	ld.global.f64 	%fd322, [%rd216];
	fma.rn.f64 	%fd323, %fd321, %fd322, %fd319;
	st.global.f64 	[%rd8], %fd323;
	mul.wide.s32 	%rd217, %r4, 8;
	add.s64 	%rd218, %rd210, %rd217;
	ld.global.f64 	%fd324, [%rd218];
	mul.f64 	%fd325, %fd9, %fd324;
	add.s64 	%rd219, %rd216, %rd7;
	ld.global.f64 	%fd326, [%rd219];
	fma.rn.f64 	%fd327, %fd325, %fd326, %fd323;
	st.global.f64 	[%rd8], %fd327;
	add.s64 	%rd220, %rd218, %rd7;
	ld.global.f64 	%fd328, [%rd220];
	mul.f64 	%fd329, %fd9, %fd328;
	add.s64 	%rd221, %rd219, %rd7;
	ld.global.f64 	%fd330, [%rd221];
	fma.rn.f64 	%fd331, %fd329, %fd330, %fd327;
	st.global.f64 	[%rd8], %fd331;
	add.s64 	%rd222, %rd220, %rd7;
	ld.global.f64 	%fd332, [%rd222];
	mul.f64 	%fd333, %fd9, %fd332;
	add.s64 	%rd223, %rd221, %rd7;
	ld.global.f64 	%fd334, [%rd223];
	fma.rn.f64 	%fd523, %fd333, %fd334, %fd331;
	st.global.f64 	[%rd8], %fd523;
	add.s32 	%r165, %r165, 2;
$L__BB0_13:
	setp.eq.s32 	%p26, %r12, 0;
	@%p26 bra 	$L__BB0_15;
	mad.lo.s32 	%r134, %r165, %r4, %r22;
	mad.lo.s32 	%r135, %r165, %r3, %r24;
	mul.wide.s32 	%rd224, %r134, 8;
	add.s64 	%rd225, %rd1, %rd224;
	ld.global.f64 	%fd335, [%rd225];
	mul.f64 	%fd336, %fd9, %fd335;
	mul.wide.s32 	%rd226, %r135, 8;
	add.s64 	%rd227, %rd1, %rd226;
	ld.global.f64 	%fd337, [%rd227];
	fma.rn.f64 	%fd338, %fd336, %fd337, %fd523;
	st.global.f64 	[%rd8], %fd338;
	add.s64 	%rd228, %rd225, %rd7;
	ld.global.f64 	%fd339, [%rd228];
	mul.f64 	%fd340, %fd9, %fd339;
	add.s64 	%rd229, %rd227, %rd7;
	ld.global.f64 	%fd341, [%rd229];
	fma.rn.f64 	%fd342, %fd340, %fd341, %fd338;
	st.global.f64 	[%rd8], %fd342;
	add.s64 	%rd230, %rd228, %rd7;
	ld.global.f64 	%fd343, [%rd230];
	mul.f64 	%fd344, %fd9, %fd343;
	add.s64 	%rd231, %rd229, %rd7;
	ld.global.f64 	%fd345, [%rd231];
	fma.rn.f64 	%fd523, %fd344, %fd345, %fd342;
	st.global.f64 	[%rd8], %fd523;
$L__BB0_15:
	add.s32 	%r160, %r160, 1;
	setp.eq.s32 	%p27, %r160, %r93;
	@%p27 bra 	$L__BB0_16;
	bra.uni 	$L__BB0_7;
$L__BB0_16:
	add.s32 	%r137, %r14, %r22;
	mul.wide.s32 	%rd232, %r137, 8;
	add.s64 	%rd9, %rd1, %rd232;
	add.s64 	%rd10, %rd9, %rd7;
	mov.b32 	%r166, 0;
$L__BB0_17:
	setp.eq.s32 	%p28, %r13, 0;
	mad.lo.s32 	%r138, %r166, %r91, %r158;
	mul.wide.s32 	%rd233, %r138, 8;
	add.s64 	%rd234, %rd4, %rd233;
	ld.global.f64 	%fd346, [%rd234];
	mul.f64 	%fd23, %fd5, %fd346;
	mad.lo.s32 	%r37, %r166, %r4, %r158;
	mad.lo.s32 	%r38, %r166, %r3, %r158;
	add.s32 	%r139, %r37, %r21;
	mul.wide.s32 	%rd235, %r139, 8;
	add.s64 	%rd11, %rd1, %rd235;
	add.s64 	%rd12, %rd11, %rd7;
	add.s64 	%rd13, %rd12, %rd7;
	mov.u32 	%r167, %r93;
	@%p28 bra 	$L__BB0_19;
	add.s32 	%r167, %r93, 1;
	mad.lo.s32 	%r140, %r93, %r91, %r158;
	mul.wide.s32 	%rd236, %r140, 8;
	add.s64 	%rd237, %rd4, %rd236;
	ld.global.f64 	%fd347, [%rd237];
	mul.f64 	%fd348, %fd5, %fd347;
	mad.lo.s32 	%r141, %r93, %r3, %r37;
	add.s32 	%r142, %r38, %r14;
	ld.global.f64 	%fd349, [%rd9];
	mul.f64 	%fd350, %fd23, %fd349;
	mul.wide.s32 	%rd238, %r141, 8;
	add.s64 	%rd239, %rd1, %rd238;
	ld.global.f64 	%fd351, [%rd239];
	ld.global.f64 	%fd352, [%rd11];
	mul.f64 	%fd353, %fd348, %fd352;
	mul.wide.s32 	%rd240, %r142, 8;
	add.s64 	%rd241, %rd1, %rd240;
	ld.global.f64 	%fd354, [%rd241];
	mul.f64 	%fd355, %fd353, %fd354;
	fma.rn.f64 	%fd356, %fd350, %fd351, %fd355;
	add.f64 	%fd357, %fd523, %fd356;
	st.global.f64 	[%rd8], %fd357;
	ld.global.f64 	%fd358, [%rd10];
	mul.f64 	%fd359, %fd23, %fd358;
	add.s64 	%rd242, %rd239, %rd7;
	ld.global.f64 	%fd360, [%rd242];
	ld.global.f64 	%fd361, [%rd12];
	mul.f64 	%fd362, %fd348, %fd361;
	add.s64 	%rd243, %rd241, %rd7;
	ld.global.f64 	%fd363, [%rd243];
	mul.f64 	%fd364, %fd362, %fd363;
	fma.rn.f64 	%fd365, %fd359, %fd360, %fd364;
	add.f64 	%fd366, %fd357, %fd365;
	st.global.f64 	[%rd8], %fd366;
	add.s64 	%rd244, %rd10, %rd7;
	ld.global.f64 	%fd367, [%rd244];
	mul.f64 	%fd368, %fd23, %fd367;
	add.s64 	%rd245, %rd242, %rd7;
	ld.global.f64 	%fd369, [%rd245];
	ld.global.f64 	%fd370, [%rd13];
	mul.f64 	%fd371, %fd348, %fd370;
	add.s64 	%rd246, %rd243, %rd7;
	ld.global.f64 	%fd372, [%rd246];
	mul.f64 	%fd373, %fd371, %fd372;
	fma.rn.f64 	%fd374, %fd368, %fd369, %fd373;
	add.f64 	%fd523, %fd366, %fd374;
	st.global.f64 	[%rd8], %fd523;
$L__BB0_19:
	setp.eq.s32 	%p29, %r9, 0;
	@%p29 bra 	$L__BB0_20;
	bra.uni 	$L__BB0_63;
$L__BB0_20:
	add.s32 	%r166, %r166, 1;
	setp.ne.s32 	%p31, %r166, %r93;
	@%p31 bra 	$L__BB0_17;
	mov.u32 	%r169, %r93;
$L__BB0_22:
	setp.lt.u32 	%p32, %r9, 3;
	mad.lo.s32 	%r148, %r169, %r91, %r158;
	mul.wide.s32 	%rd272, %r148, 8;
	add.s64 	%rd273, %rd4, %rd272;
	ld.global.f64 	%fd432, [%rd273];
	mul.f64 	%fd30, %fd5, %fd432;
	mad.lo.s32 	%r45, %r169, %r4, %r158;
	mov.u32 	%r172, %r93;
	@%p32 bra 	$L__BB0_25;
	mov.b32 	%r171, 0;
	mov.u32 	%r172, %r93;
$L__BB0_24:
	.pragma "nounroll";
	mad.lo.s32 	%r150, %r172, %r4, %r22;
	mad.lo.s32 	%r151, %r172, %r3, %r45;
	mul.wide.s32 	%rd274, %r150, 8;
	add.s64 	%rd275, %rd1, %rd274;
	ld.global.f64 	%fd433, [%rd275];
	mul.f64 	%fd434, %fd30, %fd433;
	mul.wide.s32 	%rd276, %r151, 8;
	add.s64 	%rd277, %rd1, %rd276;
	ld.global.f64 	%fd435, [%rd277];
	fma.rn.f64 	%fd436, %fd434, %fd435, %fd523;
	st.global.f64 	[%rd8], %fd436;
	add.s64 	%rd278, %rd275, %rd7;
	ld.global.f64 	%fd437, [%rd278];
	mul.f64 	%fd438, %fd30, %fd437;
	add.s64 	%rd279, %rd277, %rd7;
	ld.global.f64 	%fd439, [%rd279];
	fma.rn.f64 	%fd440, %fd438, %fd439, %fd436;
	st.global.f64 	[%rd8], %fd440;
	add.s64 	%rd280, %rd278, %rd7;
	ld.global.f64 	%fd441, [%rd280];
	mul.f64 	%fd442, %fd30, %fd441;
	add.s64 	%rd281, %rd279, %rd7;
	ld.global.f64 	%fd443, [%rd281];
	fma.rn.f64 	%fd444, %fd442, %fd443, %fd440;
	st.global.f64 	[%rd8], %fd444;
	mul.wide.s32 	%rd282, %r4, 8;
	add.s64 	%rd283, %rd275, %rd282;
	ld.global.f64 	%fd445, [%rd283];
	mul.f64 	%fd446, %fd30, %fd445;
	add.s64 	%rd284, %rd281, %rd7;
	ld.global.f64 	%fd447, [%rd284];
	fma.rn.f64 	%fd448, %fd446, %fd447, %fd444;
	st.global.f64 	[%rd8], %fd448;
	add.s64 	%rd285, %rd283, %rd7;
	ld.global.f64 	%fd449, [%rd285];
	mul.f64 	%fd450, %fd30, %fd449;
	add.s64 	%rd286, %rd284, %rd7;
	ld.global.f64 	%fd451, [%rd286];
	fma.rn.f64 	%fd452, %fd450, %fd451, %fd448;
	st.global.f64 	[%rd8], %fd452;
	add.s64 	%rd287, %rd285, %rd7;
	ld.global.f64 	%fd453, [%rd287];
	mul.f64 	%fd454, %fd30, %fd453;
	add.s64 	%rd288, %rd286, %rd7;
	ld.global.f64 	%fd455, [%rd288];
	fma.rn.f64 	%fd456, %fd454, %fd455, %fd452;
	st.global.f64 	[%rd8], %fd456;
	add.s64 	%rd289, %rd283, %rd282;
	ld.global.f64 	%fd457, [%rd289];
	mul.f64 	%fd458, %fd30, %fd457;
	add.s64 	%rd290, %rd288, %rd7;
	ld.global.f64 	%fd459, [%rd290];
	fma.rn.f64 	%fd460, %fd458, %fd459, %fd456;
	st.global.f64 	[%rd8], %fd460;
	add.s64 	%rd291, %rd289, %rd7;
	ld.global.f64 	%fd461, [%rd291];
	mul.f64 	%fd462, %fd30, %fd461;
	add.s64 	%rd292, %rd290, %rd7;
	ld.global.f64 	%fd463, [%rd292];
	fma.rn.f64 	%fd464, %fd462, %fd463, %fd460;
	st.global.f64 	[%rd8], %fd464;
	add.s64 	%rd293, %rd291, %rd7;
	ld.global.f64 	%fd465, [%rd293];
	mul.f64 	%fd466, %fd30, %fd465;
	add.s64 	%rd294, %rd292, %rd7;
	ld.global.f64 	%fd467, [%rd294];
	fma.rn.f64 	%fd468, %fd466, %fd467, %fd464;
	st.global.f64 	[%rd8], %fd468;
	add.s64 	%rd295, %rd289, %rd282;
	ld.global.f64 	%fd469, [%rd295];
	mul.f64 	%fd470, %fd30, %fd469;
	add.s64 	%rd296, %rd294, %rd7;
	ld.global.f64 	%fd471, [%rd296];
	fma.rn.f64 	%fd472, %fd470, %fd471, %fd468;
	st.global.f64 	[%rd8], %fd472;
	add.s64 	%rd297, %rd295, %rd7;
	ld.global.f64 	%fd473, [%rd297];
	mul.f64 	%fd474, %fd30, %fd473;
	add.s64 	%rd298, %rd296, %rd7;
	ld.global.f64 	%fd475, [%rd298];
	fma.rn.f64 	%fd476, %fd474, %fd475, %fd472;
	st.global.f64 	[%rd8], %fd476;
	add.s64 	%rd299, %rd297, %rd7;
	ld.global.f64 	%fd477, [%rd299];
	mul.f64 	%fd478, %fd30, %fd477;
	add.s64 	%rd300, %rd298, %rd7;
	ld.global.f64 	%fd479, [%rd300];
	fma.rn.f64 	%fd523, %fd478, %fd479, %fd476;
	st.global.f64 	[%rd8], %fd523;
	add.s32 	%r172, %r172, 4;
	add.s32 	%r171, %r171, 4;
	setp.ne.s32 	%p33, %r171, %r15;
	@%p33 bra 	$L__BB0_24;
$L__BB0_25:
	setp.eq.s32 	%p34, %r10, 0;
	@%p34 bra 	$L__BB0_30;
	setp.eq.s32 	%p35, %r10, 1;
	@%p35 bra 	$L__BB0_28;
	mad.lo.s32 	%r152, %r172, %r4, %r22;
	mad.lo.s32 	%r153, %r172, %r3, %r45;
	mul.wide.s32 	%rd301, %r152, 8;
	add.s64 	%rd302, %rd1, %rd301;
	ld.global.f64 	%fd480, [%rd302];
	mul.f64 	%fd481, %fd30, %fd480;
	mul.wide.s32 	%rd303, %r153, 8;
	add.s64 	%rd304, %rd1, %rd303;
	ld.global.f64 	%fd482, [%rd304];
	fma.rn.f64 	%fd483, %fd481, %fd482, %fd523;
	st.global.f64 	[%rd8], %fd483;
	add.s64 	%rd305, %rd302, %rd7;
	ld.global.f64 	%fd484, [%rd305];
	mul.f64 	%fd485, %fd30, %fd484;
	add.s64 	%rd306, %rd304, %rd7;
	ld.global.f64 	%fd486, [%rd306];
	fma.rn.f64 	%fd487, %fd485, %fd486, %fd483;
	st.global.f64 	[%rd8], %fd487;
	add.s64 	%rd307, %rd305, %rd7;
	ld.global.f64 	%fd488, [%rd307];
	mul.f64 	%fd489, %fd30, %fd488;
	add.s64 	%rd308, %rd306, %rd7;
	ld.global.f64 	%fd490, [%rd308];
	fma.rn.f64 	%fd491, %fd489, %fd490, %fd487;
	st.global.f64 	[%rd8], %fd491;
	mul.wide.s32 	%rd309, %r4, 8;
	add.s64 	%rd310, %rd302, %rd309;
	ld.global.f64 	%fd492, [%rd310];
	mul.f64 	%fd493, %fd30, %fd492;
	add.s64 	%rd311, %rd308, %rd7;
	ld.global.f64 	%fd494, [%rd311];
	fma.rn.f64 	%fd495, %fd493, %fd494, %fd491;
	st.global.f64 	[%rd8], %fd495;
	add.s64 	%rd312, %rd310, %rd7;
	ld.global.f64 	%fd496, [%rd312];
	mul.f64 	%fd497, %fd30, %fd496;
	add.s64 	%rd313, %rd311, %rd7;
	ld.global.f64 	%fd498, [%rd313];
	fma.rn.f64 	%fd499, %fd497, %fd498, %fd495;
	st.global.f64 	[%rd8], %fd499;
	add.s64 	%rd314, %rd312, %rd7;
	ld.global.f64 	%fd500, [%rd314];
	mul.f64 	%fd501, %fd30, %fd500;
	add.s64 	%rd315, %rd313, %rd7;
	ld.global.f64 	%fd502, [%rd315];
	fma.rn.f64 	%fd523, %fd501, %fd502, %fd499;
	st.global.f64 	[%rd8], %fd523;
	add.s32 	%r172, %r172, 2;
$L__BB0_28:
	setp.eq.s32 	%p36, %r13, 0;
	@%p36 bra 	$L__BB0_30;
	mad.lo.s32 	%r154, %r172, %r4, %r22;
	mad.lo.s32 	%r155, %r172, %r3, %r45;
	mul.wide.s32 	%rd316, %r154, 8;
	add.s64 	%rd317, %rd1, %rd316;
	ld.global.f64 	%fd503, [%rd317];
	mul.f64 	%fd504, %fd30, %fd503;
	mul.wide.s32 	%rd318, %r155, 8;
	add.s64 	%rd319, %rd1, %rd318;
	ld.global.f64 	%fd505, [%rd319];
	fma.rn.f64 	%fd506, %fd504, %fd505, %fd523;
	st.global.f64 	[%rd8], %fd506;
	add.s64 	%rd320, %rd317, %rd7;
	ld.global.f64 	%fd507, [%rd320];
	mul.f64 	%fd508, %fd30, %fd507;
	add.s64 	%rd321, %rd319, %rd7;
	ld.global.f64 	%fd509, [%rd321];
	fma.rn.f64 	%fd510, %fd508, %fd509, %fd506;
	st.global.f64 	[%rd8], %fd510;
	add.s64 	%rd322, %rd320, %rd7;
	ld.global.f64 	%fd511, [%rd322];
	mul.f64 	%fd512, %fd30, %fd511;
	add.s64 	%rd323, %rd321, %rd7;
	ld.global.f64 	%fd513, [%rd323];
	fma.rn.f64 	%fd523, %fd512, %fd513, %fd510;
	st.global.f64 	[%rd8], %fd523;
$L__BB0_30:
	add.s32 	%r169, %r169, 1;
	setp.eq.s32 	%p37, %r169, %r94;
	@%p37 bra 	$L__BB0_31;
	bra.uni 	$L__BB0_22;
$L__BB0_31:
	add.s32 	%r159, %r159, 1;
	setp.eq.s32 	%p38, %r159, %r92;
	@%p38 bra 	$L__BB0_32;
	bra.uni 	$L__BB0_6;
$L__BB0_32:
	mov.u32 	%r156, %ntid.x;
	mov.u32 	%r157, %nctaid.x;
	mad.lo.s32 	%r158, %r156, %r157, %r158;
	setp.lt.s32 	%p39, %r158, %r91;
	@%p39 bra 	$L__BB0_5;
	bra.uni 	$L__BB0_62;
$L__BB0_33:
	add.s32 	%r55, %r93, -1;
	and.b32  	%r56, %r93, 3;
	and.b32  	%r57, %r93, 2147483644;
	and.b32  	%r58, %r93, 1;
	mul.wide.s32 	%rd14, %r91, 8;
$L__BB0_34:
	mul.wide.s32 	%rd92, %r158, 8;
	add.s64 	%rd93, %rd6, %rd92;
	ld.global.f64 	%fd38, [%rd93];
	add.s64 	%rd94, %rd5, %rd92;
	ld.global.f64 	%fd39, [%rd94];
	add.s64 	%rd95, %rd94, %rd14;
	ld.global.f64 	%fd40, [%rd95];
	add.s64 	%rd96, %rd95, %rd14;
	ld.global.f64 	%fd41, [%rd96];
	mov.b32 	%r175, 0;
$L__BB0_35:
	mad.lo.s32 	%r112, %r175, %r91, %r158;
	mul.wide.s32 	%rd97, %r112, 8;
	add.s64 	%rd98, %rd4, %rd97;
	ld.global.f64 	%fd160, [%rd98];
	mad.lo.s32 	%r61, %r175, %r3, %r158;
	mad.lo.s32 	%r113, %r5, %r175, %r158;
	mul.wide.s32 	%rd99, %r61, 8;
	add.s64 	%rd100, %rd3, %rd99;
	ld.global.f64 	%fd161, [%rd100];
	add.s64 	%rd101, %rd100, %rd14;
	ld.global.f64 	%fd162, [%rd101];
	add.s64 	%rd102, %rd101, %rd14;
	ld.global.f64 	%fd163, [%rd102];
	mul.f64 	%fd164, %fd38, %fd160;
	mul.wide.s32 	%rd103, %r113, 8;
	add.s64 	%rd104, %rd2, %rd103;
	st.global.f64 	[%rd104], %fd164;
	mul.f64 	%fd165, %fd40, %fd162;
	fma.rn.f64 	%fd166, %fd39, %fd161, %fd165;
	fma.rn.f64 	%fd167, %fd41, %fd163, %fd166;
	mul.f64 	%fd168, %fd167, 0dC000000000000000;
	add.s64 	%rd15, %rd104, %rd14;
	st.global.f64 	[%rd15], %fd168;
	add.s64 	%rd105, %rd15, %rd14;
	st.global.f64 	[%rd105], %fd161;
	add.s64 	%rd106, %rd105, %rd14;
	st.global.f64 	[%rd106], %fd162;
	add.s64 	%rd107, %rd106, %rd14;
	st.global.f64 	[%rd107], %fd163;
	ld.global.f64 	%fd539, [%rd15];
	mov.b32 	%r176, 0;
$L__BB0_36:
	setp.lt.u32 	%p14, %r55, 3;
	mad.lo.s32 	%r115, %r176, %r91, %r158;
	mul.wide.s32 	%rd108, %r115, 8;
	add.s64 	%rd109, %rd4, %rd108;
	ld.global.f64 	%fd170, [%rd109];
	mul.f64 	%fd44, %fd38, %fd170;
	mad.lo.s32 	%r63, %r176, %r4, %r158;
	mov.b32 	%r179, 0;
	@%p14 bra 	$L__BB0_39;
	mov.b32 	%r177, 0;
$L__BB0_38:
	.pragma "nounroll";
	mad.lo.s32 	%r117, %r177, %r4, %r61;
	mad.lo.s32 	%r118, %r177, %r3, %r63;
	mul.wide.s32 	%rd110, %r117, 8;
	add.s64 	%rd111, %rd1, %rd110;
	ld.global.f64 	%fd171, [%rd111];
	mul.f64 	%fd172, %fd44, %fd171;
	mul.wide.s32 	%rd112, %r118, 8;
	add.s64 	%rd113, %rd1, %rd112;
	ld.global.f64 	%fd173, [%rd113];
	fma.rn.f64 	%fd174, %fd172, %fd173, %fd539;
	st.global.f64 	[%rd15], %fd174;
	add.s64 	%rd114, %rd111, %rd14;
	ld.global.f64 	%fd175, [%rd114];
	mul.f64 	%fd176, %fd44, %fd175;
	add.s64 	%rd115, %rd113, %rd14;
	ld.global.f64 	%fd177, [%rd115];
	fma.rn.f64 	%fd178, %fd176, %fd177, %fd174;
	st.global.f64 	[%rd15], %fd178;
	add.s64 	%rd116, %rd114, %rd14;
	ld.global.f64 	%fd179, [%rd116];
	mul.f64 	%fd180, %fd44, %fd179;
	add.s64 	%rd117, %rd115, %rd14;
	ld.global.f64 	%fd181, [%rd117];
	fma.rn.f64 	%fd182, %fd180, %fd181, %fd178;
	st.global.f64 	[%rd15], %fd182;
	mul.wide.s32 	%rd118, %r4, 8;
	add.s64 	%rd119, %rd111, %rd118;
	ld.global.f64 	%fd183, [%rd119];
	mul.f64 	%fd184, %fd44, %fd183;
	add.s64 	%rd120, %rd117, %rd14;
	ld.global.f64 	%fd185, [%rd120];
	fma.rn.f64 	%fd186, %fd184, %fd185, %fd182;
	st.global.f64 	[%rd15], %fd186;
	add.s64 	%rd121, %rd119, %rd14;
	ld.global.f64 	%fd187, [%rd121];
	mul.f64 	%fd188, %fd44, %fd187;
	add.s64 	%rd122, %rd120, %rd14;
	ld.global.f64 	%fd189, [%rd122];
	fma.rn.f64 	%fd190, %fd188, %fd189, %fd186;
	st.global.f64 	[%rd15], %fd190;
	add.s64 	%rd123, %rd121, %rd14;
	ld.global.f64 	%fd191, [%rd123];
	mul.f64 	%fd192, %fd44, %fd191;
	add.s64 	%rd124, %rd122, %rd14;
	ld.global.f64 	%fd193, [%rd124];
	fma.rn.f64 	%fd194, %fd192, %fd193, %fd190;
	st.global.f64 	[%rd15], %fd194;
	add.s64 	%rd125, %rd119, %rd118;
	ld.global.f64 	%fd195, [%rd125];
	mul.f64 	%fd196, %fd44, %fd195;
	add.s64 	%rd126, %rd124, %rd14;
	ld.global.f64 	%fd197, [%rd126];
	fma.rn.f64 	%fd198, %fd196, %fd197, %fd194;
	st.global.f64 	[%rd15], %fd198;
	add.s64 	%rd127, %rd125, %rd14;
	ld.global.f64 	%fd199, [%rd127];
	mul.f64 	%fd200, %fd44, %fd199;
	add.s64 	%rd128, %rd126, %rd14;
	ld.global.f64 	%fd201, [%rd128];
	fma.rn.f64 	%fd202, %fd200, %fd201, %fd198;
	st.global.f64 	[%rd15], %fd202;
	add.s64 	%rd129, %rd127, %rd14;
	ld.global.f64 	%fd203, [%rd129];
	mul.f64 	%fd204, %fd44, %fd203;
	add.s64 	%rd130, %rd128, %rd14;
	ld.global.f64 	%fd205, [%rd130];
	fma.rn.f64 	%fd206, %fd204, %fd205, %fd202;
	st.global.f64 	[%rd15], %fd206;
	add.s64 	%rd131, %rd125, %rd118;
	ld.global.f64 	%fd207, [%rd131];
	mul.f64 	%fd208, %fd44, %fd207;
	add.s64 	%rd132, %rd130, %rd14;
	ld.global.f64 	%fd209, [%rd132];
	fma.rn.f64 	%fd210, %fd208, %fd209, %fd206;
	st.global.f64 	[%rd15], %fd210;
	add.s64 	%rd133, %rd131, %rd14;
	ld.global.f64 	%fd211, [%rd133];
	mul.f64 	%fd212, %fd44, %fd211;
	add.s64 	%rd134, %rd132, %rd14;
	ld.global.f64 	%fd213, [%rd134];
	fma.rn.f64 	%fd214, %fd212, %fd213, %fd210;
	st.global.f64 	[%rd15], %fd214;
	add.s64 	%rd135, %rd133, %rd14;
	ld.global.f64 	%fd215, [%rd135];
	mul.f64 	%fd216, %fd44, %fd215;
	add.s64 	%rd136, %rd134, %rd14;
	ld.global.f64 	%fd217, [%rd136];
	fma.rn.f64 	%fd539, %fd216, %fd217, %fd214;
	st.global.f64 	[%rd15], %fd539;
	add.s32 	%r177, %r177, 4;
	setp.ne.s32 	%p15, %r177, %r57;
	mov.u32 	%r179, %r57;
	@%p15 bra 	$L__BB0_38;
$L__BB0_39:
	setp.eq.s32 	%p16, %r56, 0;
	@%p16 bra 	$L__BB0_44;
	setp.eq.s32 	%p17, %r56, 1;
	@%p17 bra 	$L__BB0_42;
	mad.lo.s32 	%r119, %r179, %r4, %r61;
	mad.lo.s32 	%r120, %r179, %r3, %r63;
	mul.wide.s32 	%rd137, %r119, 8;
	add.s64 	%rd138, %rd1, %rd137;
	ld.global.f64 	%fd219, [%rd138];
	mul.f64 	%fd220, %fd44, %fd219;
	mul.wide.s32 	%rd139, %r120, 8;
	add.s64 	%rd140, %rd1, %rd139;
	ld.global.f64 	%fd221, [%rd140];
	fma.rn.f64 	%fd222, %fd220, %fd221, %fd539;
	st.global.f64 	[%rd15], %fd222;
	add.s64 	%rd141, %rd138, %rd14;
	ld.global.f64 	%fd223, [%rd141];
	mul.f64 	%fd224, %fd44, %fd223;
	add.s64 	%rd142, %rd140, %rd14;
	ld.global.f64 	%fd225, [%rd142];
	fma.rn.f64 	%fd226, %fd224, %fd225, %fd222;
	st.global.f64 	[%rd15], %fd226;
	add.s64 	%rd143, %rd141, %rd14;
	ld.global.f64 	%fd227, [%rd143];
	mul.f64 	%fd228, %fd44, %fd227;
	add.s64 	%rd144, %rd142, %rd14;
	ld.global.f64 	%fd229, [%rd144];
	fma.rn.f64 	%fd230, %fd228, %fd229, %fd226;
	st.global.f64 	[%rd15], %fd230;
	mul.wide.s32 	%rd145, %r4, 8;
	add.s64 	%rd146, %rd138, %rd145;
	ld.global.f64 	%fd231, [%rd146];
	mul.f64 	%fd232, %fd44, %fd231;
	add.s64 	%rd147, %rd144, %rd14;
	ld.global.f64 	%fd233, [%rd147];
	fma.rn.f64 	%fd234, %fd232, %fd233, %fd230;
	st.global.f64 	[%rd15], %fd234;
	add.s64 	%rd148, %rd146, %rd14;
	ld.global.f64 	%fd235, [%rd148];
	mul.f64 	%fd236, %fd44, %fd235;
	add.s64 	%rd149, %rd147, %rd14;
	ld.global.f64 	%fd237, [%rd149];
	fma.rn.f64 	%fd238, %fd236, %fd237, %fd234;
	st.global.f64 	[%rd15], %fd238;
	add.s64 	%rd150, %rd148, %rd14;
	ld.global.f64 	%fd239, [%rd150];
	mul.f64 	%fd240, %fd44, %fd239;
	add.s64 	%rd151, %rd149, %rd14;
	ld.global.f64 	%fd241, [%rd151];
	fma.rn.f64 	%fd539, %fd240, %fd241, %fd238;
	st.global.f64 	[%rd15], %fd539;
	add.s32 	%r179, %r179, 2;
$L__BB0_42:
	setp.eq.s32 	%p18, %r58, 0;
	@%p18 bra 	$L__BB0_44;
	mad.lo.s32 	%r121, %r179, %r4, %r61;
	mad.lo.s32 	%r122, %r179, %r3, %r63;
	mul.wide.s32 	%rd152, %r121, 8;
	add.s64 	%rd153, %rd1, %rd152;
	ld.global.f64 	%fd242, [%rd153];
	mul.f64 	%fd243, %fd44, %fd242;
	mul.wide.s32 	%rd154, %r122, 8;
	add.s64 	%rd155, %rd1, %rd154;
	ld.global.f64 	%fd244, [%rd155];
	fma.rn.f64 	%fd245, %fd243, %fd244, %fd539;
	st.global.f64 	[%rd15], %fd245;
	add.s64 	%rd156, %rd153, %rd14;
	ld.global.f64 	%fd246, [%rd156];
	mul.f64 	%fd247, %fd44, %fd246;
	add.s64 	%rd157, %rd155, %rd14;
	ld.global.f64 	%fd248, [%rd157];
	fma.rn.f64 	%fd249, %fd247, %fd248, %fd245;
	st.global.f64 	[%rd15], %fd249;
	add.s64 	%rd158, %rd156, %rd14;
	ld.global.f64 	%fd250, [%rd158];
	mul.f64 	%fd251, %fd44, %fd250;
	add.s64 	%rd159, %rd157, %rd14;
	ld.global.f64 	%fd252, [%rd159];
	fma.rn.f64 	%fd539, %fd251, %fd252, %fd249;
	st.global.f64 	[%rd15], %fd539;
$L__BB0_44:
	add.s32 	%r176, %r176, 1;
	setp.ne.s32 	%p19, %r176, %r93;
	@%p19 bra 	$L__BB0_36;
	add.s32 	%r175, %r175, 1;
	setp.ne.s32 	%p20, %r175, %r92;
	@%p20 bra 	$L__BB0_35;
	add.s32 	%r158, %r158, %r6;
	setp.lt.s32 	%p21, %r158, %r91;
	@%p21 bra 	$L__BB0_34;
	bra.uni 	$L__BB0_62;
$L__BB0_47:
	sub.s32 	%r98, %r94, %r93;
	and.b32  	%r72, %r98, 3;
	sub.s32 	%r73, %r93, %r94;
	and.b32  	%r74, %r98, -4;
	and.b32  	%r75, %r98, 1;
	mul.wide.s32 	%rd16, %r91, 8;
$L__BB0_48:
	mul.wide.s32 	%rd24, %r158, 8;
	add.s64 	%rd25, %rd6, %rd24;
	ld.global.f64 	%fd54, [%rd25];
	add.s64 	%rd26, %rd5, %rd24;
	ld.global.f64 	%fd55, [%rd26];
	add.s64 	%rd27, %rd26, %rd16;
	ld.global.f64 	%fd56, [%rd27];
	add.s64 	%rd28, %rd27, %rd16;
	ld.global.f64 	%fd57, [%rd28];
	mul.f64 	%fd58, %fd54, 0d3FE0000000000000;
	mov.b32 	%r181, 0;
$L__BB0_49:
	setp.le.s32 	%p4, %r94, %r93;
	mad.lo.s32 	%r100, %r181, %r91, %r158;
	mul.wide.s32 	%rd29, %r100, 8;
	add.s64 	%rd30, %rd4, %rd29;
	ld.global.f64 	%fd69, [%rd30];
	mad.lo.s32 	%r78, %r181, %r3, %r158;
	mad.lo.s32 	%r101, %r5, %r181, %r158;
	mul.wide.s32 	%rd31, %r78, 8;
	add.s64 	%rd32, %rd3, %rd31;
	ld.global.f64 	%fd70, [%rd32];
	add.s64 	%rd33, %rd32, %rd16;
	ld.global.f64 	%fd71, [%rd33];
	add.s64 	%rd34, %rd33, %rd16;
	ld.global.f64 	%fd72, [%rd34];
	mul.f64 	%fd73, %fd54, %fd69;
	mul.wide.s32 	%rd35, %r101, 8;
	add.s64 	%rd36, %rd2, %rd35;
	st.global.f64 	[%rd36], %fd73;
	mul.f64 	%fd74, %fd56, %fd71;
	fma.rn.f64 	%fd75, %fd55, %fd70, %fd74;
	fma.rn.f64 	%fd76, %fd57, %fd72, %fd75;
	mul.f64 	%fd77, %fd76, 0dC000000000000000;
	add.s64 	%rd17, %rd36, %rd16;
	st.global.f64 	[%rd17], %fd77;
	add.s64 	%rd37, %rd17, %rd16;
	st.global.f64 	[%rd37], %fd70;
	add.s64 	%rd38, %rd37, %rd16;
	st.global.f64 	[%rd38], %fd71;
	add.s64 	%rd39, %rd38, %rd16;
	st.global.f64 	[%rd39], %fd72;
	@%p4 bra 	$L__BB0_60;
	ld.global.f64 	%fd544, [%rd17];
	mov.u32 	%r182, %r93;
$L__BB0_51:
	setp.gt.u32 	%p5, %r73, -4;
	mad.lo.s32 	%r102, %r182, %r91, %r158;
	mul.wide.s32 	%rd40, %r102, 8;
	add.s64 	%rd41, %rd4, %rd40;
	ld.global.f64 	%fd78, [%rd41];
	mul.f64 	%fd61, %fd58, %fd78;
	mad.lo.s32 	%r81, %r182, %r4, %r158;
	mov.u32 	%r185, %r93;
	@%p5 bra 	$L__BB0_54;
	mov.b32 	%r184, 0;
	mov.u32 	%r185, %r93;
$L__BB0_53:
	.pragma "nounroll";
	mad.lo.s32 	%r104, %r185, %r4, %r78;
	mad.lo.s32 	%r105, %r185, %r3, %r81;
	mul.wide.s32 	%rd42, %r104, 8;
	add.s64 	%rd43, %rd1, %rd42;
	ld.global.f64 	%fd79, [%rd43];
	mul.f64 	%fd80, %fd61, %fd79;
	mul.wide.s32 	%rd44, %r105, 8;
	add.s64 	%rd45, %rd1, %rd44;
	ld.global.f64 	%fd81, [%rd45];
	fma.rn.f64 	%fd82, %fd80, %fd81, %fd544;
	st.global.f64 	[%rd17], %fd82;
	add.s64 	%rd46, %rd43, %rd16;
	ld.global.f64 	%fd83, [%rd46];
	mul.f64 	%fd84, %fd61, %fd83;
	add.s64 	%rd47, %rd45, %rd16;
	ld.global.f64 	%fd85, [%rd47];
	fma.rn.f64 	%fd86, %fd84, %fd85, %fd82;
	st.global.f64 	[%rd17], %fd86;
	add.s64 	%rd48, %rd46, %rd16;
	ld.global.f64 	%fd87, [%rd48];
	mul.f64 	%fd88, %fd61, %fd87;
	add.s64 	%rd49, %rd47, %rd16;
	ld.global.f64 	%fd89, [%rd49];
	fma.rn.f64 	%fd90, %fd88, %fd89, %fd86;
	st.global.f64 	[%rd17], %fd90;
	mul.wide.s32 	%rd50, %r4, 8;
	add.s64 	%rd51, %rd43, %rd50;
	ld.global.f64 	%fd91, [%rd51];
	mul.f64 	%fd92, %fd61, %fd91;
	add.s64 	%rd52, %rd49, %rd16;
	ld.global.f64 	%fd93, [%rd52];
	fma.rn.f64 	%fd94, %fd92, %fd93, %fd90;
	st.global.f64 	[%rd17], %fd94;
	add.s64 	%rd53, %rd51, %rd16;
	ld.global.f64 	%fd95, [%rd53];
	mul.f64 	%fd96, %fd61, %fd95;
	add.s64 	%rd54, %rd52, %rd16;
	ld.global.f64 	%fd97, [%rd54];
	fma.rn.f64 	%fd98, %fd96, %fd97, %fd94;
	st.global.f64 	[%rd17], %fd98;
	add.s64 	%rd55, %rd53, %rd16;
	ld.global.f64 	%fd99, [%rd55];
	mul.f64 	%fd100, %fd61, %fd99;
	add.s64 	%rd56, %rd54, %rd16;
	ld.global.f64 	%fd101, [%rd56];
	fma.rn.f64 	%fd102, %fd100, %fd101, %fd98;
	st.global.f64 	[%rd17], %fd102;
	add.s64 	%rd57, %rd51, %rd50;
	ld.global.f64 	%fd103, [%rd57];
	mul.f64 	%fd104, %fd61, %fd103;
	add.s64 	%rd58, %rd56, %rd16;
	ld.global.f64 	%fd105, [%rd58];
	fma.rn.f64 	%fd106, %fd104, %fd105, %fd102;
	st.global.f64 	[%rd17], %fd106;
	add.s64 	%rd59, %rd57, %rd16;
	ld.global.f64 	%fd107, [%rd59];
	mul.f64 	%fd108, %fd61, %fd107;
	add.s64 	%rd60, %rd58, %rd16;
	ld.global.f64 	%fd109, [%rd60];
	fma.rn.f64 	%fd110, %fd108, %fd109, %fd106;
	st.global.f64 	[%rd17], %fd110;
	add.s64 	%rd61, %rd59, %rd16;
	ld.global.f64 	%fd111, [%rd61];
	mul.f64 	%fd112, %fd61, %fd111;
	add.s64 	%rd62, %rd60, %rd16;
	ld.global.f64 	%fd113, [%rd62];
	fma.rn.f64 	%fd114, %fd112, %fd113, %fd110;
	st.global.f64 	[%rd17], %fd114;
	add.s64 	%rd63, %rd57, %rd50;
	ld.global.f64 	%fd115, [%rd63];
	mul.f64 	%fd116, %fd61, %fd115;
	add.s64 	%rd64, %rd62, %rd16;
	ld.global.f64 	%fd117, [%rd64];
	fma.rn.f64 	%fd118, %fd116, %fd117, %fd114;
	st.global.f64 	[%rd17], %fd118;
	add.s64 	%rd65, %rd63, %rd16;
	ld.global.f64 	%fd119, [%rd65];
	mul.f64 	%fd120, %fd61, %fd119;
	add.s64 	%rd66, %rd64, %rd16;
	ld.global.f64 	%fd121, [%rd66];
	fma.rn.f64 	%fd122, %fd120, %fd121, %fd118;
	st.global.f64 	[%rd17], %fd122;
	add.s64 	%rd67, %rd65, %rd16;
	ld.global.f64 	%fd123, [%rd67];
	mul.f64 	%fd124, %fd61, %fd123;
	add.s64 	%rd68, %rd66, %rd16;
	ld.global.f64 	%fd125, [%rd68];
	fma.rn.f64 	%fd544, %fd124, %fd125, %fd122;
	st.global.f64 	[%rd17], %fd544;
	add.s32 	%r185, %r185, 4;
	add.s32 	%r184, %r184, 4;
	setp.ne.s32 	%p6, %r184, %r74;
	@%p6 bra 	$L__BB0_53;
$L__BB0_54:
	setp.eq.s32 	%p7, %r72, 0;
	@%p7 bra 	$L__BB0_59;
	setp.eq.s32 	%p8, %r72, 1;
	@%p8 bra 	$L__BB0_57;
	mad.lo.s32 	%r106, %r185, %r4, %r78;
	mad.lo.s32 	%r107, %r185, %r3, %r81;
	mul.wide.s32 	%rd69, %r106, 8;
	add.s64 	%rd70, %rd1, %rd69;
	ld.global.f64 	%fd126, [%rd70];
	mul.f64 	%fd127, %fd61, %fd126;
	mul.wide.s32 	%rd71, %r107, 8;
	add.s64 	%rd72, %rd1, %rd71;
	ld.global.f64 	%fd128, [%rd72];
	fma.rn.f64 	%fd129, %fd127, %fd128, %fd544;
	st.global.f64 	[%rd17], %fd129;
	add.s64 	%rd73, %rd70, %rd16;
	ld.global.f64 	%fd130, [%rd73];
	mul.f64 	%fd131, %fd61, %fd130;
	add.s64 	%rd74, %rd72, %rd16;
	ld.global.f64 	%fd132, [%rd74];
	fma.rn.f64 	%fd133, %fd131, %fd132, %fd129;
	st.global.f64 	[%rd17], %fd133;
	add.s64 	%rd75, %rd73, %rd16;
	ld.global.f64 	%fd134, [%rd75];
	mul.f64 	%fd135, %fd61, %fd134;
	add.s64 	%rd76, %rd74, %rd16;
	ld.global.f64 	%fd136, [%rd76];
	fma.rn.f64 	%fd137, %fd135, %fd136, %fd133;
	st.global.f64 	[%rd17], %fd137;
	mul.wide.s32 	%rd77, %r4, 8;
	add.s64 	%rd78, %rd70, %rd77;
	ld.global.f64 	%fd138, [%rd78];
	mul.f64 	%fd139, %fd61, %fd138;
	add.s64 	%rd79, %rd76, %rd16;
	ld.global.f64 	%fd140, [%rd79];
	fma.rn.f64 	%fd141, %fd139, %fd140, %fd137;
	st.global.f64 	[%rd17], %fd141;
	add.s64 	%rd80, %rd78, %rd16;
	ld.global.f64 	%fd142, [%rd80];
	mul.f64 	%fd143, %fd61, %fd142;
	add.s64 	%rd81, %rd79, %rd16;
	ld.global.f64 	%fd144, [%rd81];
	fma.rn.f64 	%fd145, %fd143, %fd144, %fd141;
	st.global.f64 	[%rd17], %fd145;
	add.s64 	%rd82, %rd80, %rd16;
	ld.global.f64 	%fd146, [%rd82];
	mul.f64 	%fd147, %fd61, %fd146;
	add.s64 	%rd83, %rd81, %rd16;
	ld.global.f64 	%fd148, [%rd83];
	fma.rn.f64 	%fd544, %fd147, %fd148, %fd145;
	st.global.f64 	[%rd17], %fd544;
	add.s32 	%r185, %r185, 2;
$L__BB0_57:
	setp.eq.s32 	%p9, %r75, 0;
	@%p9 bra 	$L__BB0_59;
	mad.lo.s32 	%r108, %r185, %r4, %r78;
	mad.lo.s32 	%r109, %r185, %r3, %r81;
	mul.wide.s32 	%rd84, %r108, 8;
	add.s64 	%rd85, %rd1, %rd84;
	ld.global.f64 	%fd149, [%rd85];
	mul.f64 	%fd150, %fd61, %fd149;
	mul.wide.s32 	%rd86, %r109, 8;
	add.s64 	%rd87, %rd1, %rd86;
	ld.global.f64 	%fd151, [%rd87];
	fma.rn.f64 	%fd152, %fd150, %fd151, %fd544;
	st.global.f64 	[%rd17], %fd152;
	add.s64 	%rd88, %rd85, %rd16;
	ld.global.f64 	%fd153, [%rd88];
	mul.f64 	%fd154, %fd61, %fd153;
	add.s64 	%rd89, %rd87, %rd16;
	ld.global.f64 	%fd155, [%rd89];
	fma.rn.f64 	%fd156, %fd154, %fd155, %fd152;
	st.global.f64 	[%rd17], %fd156;
	add.s64 	%rd90, %rd88, %rd16;
	ld.global.f64 	%fd157, [%rd90];
	mul.f64 	%fd158, %fd61, %fd157;
	add.s64 	%rd91, %rd89, %rd16;
	ld.global.f64 	%fd159, [%rd91];
	fma.rn.f64 	%fd544, %fd158, %fd159, %fd156;
	st.global.f64 	[%rd17], %fd544;
$L__BB0_59:
	add.s32 	%r182, %r182, 1;
	setp.eq.s32 	%p10, %r182, %r94;
	@%p10 bra 	$L__BB0_60;
	bra.uni 	$L__BB0_51;
$L__BB0_60:
	add.s32 	%r181, %r181, 1;
	setp.eq.s32 	%p11, %r181, %r92;
	@%p11 bra 	$L__BB0_61;
	bra.uni 	$L__BB0_49;
$L__BB0_61:
	add.s32 	%r158, %r158, %r6;
	setp.lt.s32 	%p12, %r158, %r91;
	@%p12 bra 	$L__BB0_48;
$L__BB0_62:
	ret;
$L__BB0_63:
	mad.lo.s32 	%r143, %r167, %r91, %r158;
	mul.wide.s32 	%rd247, %r143, 8;
	add.s64 	%rd248, %rd4, %rd247;
	ld.global.f64 	%fd375, [%rd248];
	mul.f64 	%fd376, %fd5, %fd375;
	mul.lo.s32 	%r144, %r167, %r4;
	add.s32 	%r145, %r144, %r22;
	mad.lo.s32 	%r146, %r167, %r3, %r37;
	add.s32 	%r147, %r38, %r144;
	mul.wide.s32 	%rd249, %r145, 8;
	add.s64 	%rd250, %rd1, %rd249;
	ld.global.f64 	%fd377, [%rd250];
	mul.f64 	%fd378, %fd23, %fd377;
	mul.wide.s32 	%rd251, %r146, 8;
	add.s64 	%rd252, %rd1, %rd251;
	ld.global.f64 	%fd379, [%rd252];
	ld.global.f64 	%fd380, [%rd11];
	mul.f64 	%fd381, %fd376, %fd380;
	mul.wide.s32 	%rd253, %r147, 8;
	add.s64 	%rd254, %rd1, %rd253;
	ld.global.f64 	%fd382, [%rd254];
	mul.f64 	%fd383, %fd381, %fd382;
	fma.rn.f64 	%fd384, %fd378, %fd379, %fd383;
	add.f64 	%fd385, %fd523, %fd384;
	st.global.f64 	[%rd8], %fd385;
	add.s64 	%rd255, %rd250, %rd7;
	ld.global.f64 	%fd386, [%rd255];
	mul.f64 	%fd387, %fd23, %fd386;
	add.s64 	%rd256, %rd252, %rd7;
	ld.global.f64 	%fd388, [%rd256];
	ld.global.f64 	%fd389, [%rd12];
	mul.f64 	%fd390, %fd376, %fd389;
	add.s64 	%rd257, %rd254, %rd7;
	ld.global.f64 	%fd391, [%rd257];
	mul.f64 	%fd392, %fd390, %fd391;
	fma.rn.f64 	%fd393, %fd387, %fd388, %fd392;
	add.f64 	%fd394, %fd385, %fd393;
	st.global.f64 	[%rd8], %fd394;
	add.s64 	%rd258, %rd255, %rd7;
	ld.global.f64 	%fd395, [%rd258];
	mul.f64 	%fd396, %fd23, %fd395;
	add.s64 	%rd259, %rd256, %rd7;
	ld.global.f64 	%fd397, [%rd259];
	ld.global.f64 	%fd398, [%rd13];
	mul.f64 	%fd399, %fd376, %fd398;
	add.s64 	%rd260, %rd257, %rd7;
	ld.global.f64 	%fd400, [%rd260];
	mul.f64 	%fd401, %fd399, %fd400;
	fma.rn.f64 	%fd402, %fd396, %fd397, %fd401;
	add.f64 	%fd403, %fd394, %fd402;
	st.global.f64 	[%rd8], %fd403;
	add.s64 	%rd261, %rd248, %rd7;
	ld.global.f64 	%fd404, [%rd261];
	mul.f64 	%fd405, %fd5, %fd404;
	mul.wide.s32 	%rd262, %r4, 8;
	add.s64 	%rd263, %rd250, %rd262;
	ld.global.f64 	%fd406, [%rd263];
	mul.f64 	%fd407, %fd23, %fd406;
	add.s64 	%rd264, %rd259, %rd7;
	ld.global.f64 	%fd408, [%rd264];
	ld.global.f64 	%fd409, [%rd11];
	mul.f64 	%fd410, %fd405, %fd409;
	add.s64 	%rd265, %rd254, %rd262;
	ld.global.f64 	%fd411, [%rd265];
	mul.f64 	%fd412, %fd410, %fd411;
	fma.rn.f64 	%fd413, %fd407, %fd408, %fd412;
	add.f64 	%fd414, %fd403, %fd413;
	st.global.f64 	[%rd8], %fd414;
	add.s64 	%rd266, %rd263, %rd7;
	ld.global.f64 	%fd415, [%rd266];
	mul.f64 	%fd416, %fd23, %fd415;
	add.s64 	%rd267, %rd264, %rd7;
	ld.global.f64 	%fd417, [%rd267];
	ld.global.f64 	%fd418, [%rd12];
	mul.f64 	%fd419, %fd405, %fd418;
	add.s64 	%rd268, %rd265, %rd7;
	ld.global.f64 	%fd420, [%rd268];
	mul.f64 	%fd421, %fd419, %fd420;
	fma.rn.f64 	%fd422, %fd416, %fd417, %fd421;
	add.f64 	%fd423, %fd414, %fd422;
	st.global.f64 	[%rd8], %fd423;
	add.s64 	%rd269, %rd266, %rd7;
	ld.global.f64 	%fd424, [%rd269];
	mul.f64 	%fd425, %fd23, %fd424;
	add.s64 	%rd270, %rd267, %rd7;
	ld.global.f64 	%fd426, [%rd270];
	ld.global.f64 	%fd427, [%rd13];
	mul.f64 	%fd428, %fd405, %fd427;
	add.s64 	%rd271, %rd268, %rd7;
	ld.global.f64 	%fd429, [%rd271];
	mul.f64 	%fd430, %fd428, %fd429;
	fma.rn.f64 	%fd431, %fd425, %fd426, %fd430;
	add.f64 	%fd523, %fd423, %fd431;
	st.global.f64 	[%rd8], %fd523;
	add.s32 	%r167, %r167, 2;
	setp.eq.s32 	%p30, %r167, %r94;
	@%p30 bra 	$L__BB0_20;
	bra.uni 	$L__BB0_63;

}


// ===== COMPILED SASS (sm_100) =====

	.target	sm_100

	.elftype	@"ET_EXEC"


//--------------------- .note.nv.tkinfo           --------------------------
	.section	.note.nv.tkinfo,"",@"SHT_NOTE"
	.sectionflags	@"SHF_NOTE_NV_TKINFO"
	.tkinfo
        /*0018*/ 	.word	0x00000002
        /*0030*/ 	.string	""
        /*0030*/ 	.string	"ptxas"
        /*0030*/ 	.string	"Cuda compilation tools, release 13.0, V13.0.88"
        /*0030*/ 	.string	"Build cuda_13.0.r13.0/compiler.36424714_0"
        /*0030*/ 	.string	"-arch sm_100 -m 64 "



//--------------------- .note.nv.cuinfo           --------------------------
	.section	.note.nv.cuinfo,"",@"SHT_NOTE"
	.sectionflags	@"SHF_NOTE_NV_CUINFO"
        /*0018*/ 	.short	0x0002
        /*001a*/ 	.short	0x0064
        /*001c*/ 	.short	0x0082
	.zero		2


//--------------------- .nv.info                  --------------------------
	.section	.nv.info,"",@"SHT_CUDA_INFO"
	.align	4


	//----- nvinfo : EIATTR_REGCOUNT
	.align		4
        /*0000*/ 	.byte	0x04, 0x2f
        /*0002*/ 	.short	(.L_1 - .L_0)
	.align		4
.L_0:
        /*0004*/ 	.word	index@(_Z20no_1e_tmpE_os_kerneliiiiPdS_S_S_S_S_)
        /*0008*/ 	.word	0x0000003e


	//----- nvinfo : EIATTR_FRAME_SIZE
	.align		4
.L_1:
        /*000c*/ 	.byte	0x04, 0x11
        /*000e*/ 	.short	(.L_3 - .L_2)
	.align		4
.L_2:
        /*0010*/ 	.word	index@(_Z20no_1e_tmpE_os_kerneliiiiPdS_S_S_S_S_)
        /*0014*/ 	.word	0x00000000


	//----- nvinfo : EIATTR_MIN_STACK_SIZE
	.align		4
.L_3:
        /*0018*/ 	.byte	0x04, 0x12
        /*001a*/ 	.short	(.L_5 - .L_4)
	.align		4
.L_4:
        /*001c*/ 	.word	index@(_Z20no_1e_tmpE_os_kerneliiiiPdS_S_S_S_S_)
        /*0020*/ 	.word	0x00000000
.L_5:


//--------------------- .nv.compat                --------------------------
	.section	.nv.compat,"",@"SHT_CUDA_COMPAT_INFO"
	.align	4
        /*0000*/ 	.byte	0x02, 0x09, 0x00, 0x00, 0x02, 0x02, 0x01, 0x00, 0x02, 0x05, 0x05, 0x00, 0x03, 0x07, 0x01, 0x01
        /*0010*/ 	.byte	0x02, 0x03, 0x00, 0x00, 0x02, 0x06, 0x01, 0x00, 0x04, 0x0b, 0x08, 0x00, 0x01, 0x00, 0x00, 0x00
        /*0020*/ 	.byte	0x00, 0x00, 0x00, 0x00


//--------------------- .nv.info._Z20no_1e_tmpE_os_kerneliiiiPdS_S_S_S_S_ --------------------------
	.section	.nv.info._Z20no_1e_tmpE_os_kerneliiiiPdS_S_S_S_S_,"",@"SHT_CUDA_INFO"
	.sectionflags	@""
	.align	4


	//----- nvinfo : EIATTR_CUDA_API_VERSION
	.align		4
        /*0000*/ 	.byte	0x04, 0x37
        /*0002*/ 	.short	(.L_7 - .L_6)
.L_6:
        /*0004*/ 	.word	0x00000082


	//----- nvinfo : EIATTR_KPARAM_INFO
	.align		4
.L_7:
        /*0008*/ 	.byte	0x04, 0x17
        /*000a*/ 	.short	(.L_9 - .L_8)
.L_8:
        /*000c*/ 	.word	0x00000000
        /*0010*/ 	.short	0x0009
        /*0012*/ 	.short	0x0038
        /*0014*/ 	.byte	0x00, 0xf5, 0x21, 0x00


	//----- nvinfo : EIATTR_KPARAM_INFO
	.align		4
.L_9:
        /*0018*/ 	.byte	0x04, 0x17
        /*001a*/ 	.short	(.L_11 - .L_10)
.L_10:
        /*001c*/ 	.word	0x00000000
        /*0020*/ 	.short	0x0008
        /*0022*/ 	.short	0x0030
        /*0024*/ 	.byte	0x00, 0xf5, 0x21, 0x00


	//----- nvinfo : EIATTR_KPARAM_INFO
	.align		4
.L_11:
        /*0028*/ 	.byte	0x04, 0x17
        /*002a*/ 	.short	(.L_13 - .L_12)
.L_12:
        /*002c*/ 	.word	0x00000000
        /*0030*/ 	.short	0x0007
        /*0032*/ 	.short	0x0028
        /*0034*/ 	.byte	0x00, 0xf5, 0x21, 0x00


	//----- nvinfo : EIATTR_KPARAM_INFO
	.align		4
.L_13:
        /*0038*/ 	.byte	0x04, 0x17
        /*003a*/ 	.short	(.L_15 - .L_14)
.L_14:
        /*003c*/ 	.word	0x00000000
        /*0040*/ 	.short	0x0006
        /*0042*/ 	.short	0x0020
        /*0044*/ 	.byte	0x00, 0xf5, 0x21, 0x00


	//----- nvinfo : EIATTR_KPARAM_INFO
	.align		4
.L_15:
        /*0048*/ 	.byte	0x04, 0x17
        /*004a*/ 	.short	(.L_17 - .L_16)
.L_16:
        /*004c*/ 	.word	0x00000000
        /*0050*/ 	.short	0x0005
        /*0052*/ 	.short	0x0018
        /*0054*/ 	.byte	0x00, 0xf5, 0x21, 0x00


	//----- nvinfo : EIATTR_KPARAM_INFO
	.align		4
.L_17:
        /*0058*/ 	.byte	0x04, 0x17
        /*005a*/ 	.short	(.L_19 - .L_18)
.L_18:
        /*005c*/ 	.word	0x00000000
        /*0060*/ 	.short	0x0004
        /*0062*/ 	.short	0x0010
        /*0064*/ 	.byte	0x00, 0xf5, 0x21, 0x00


	//----- nvinfo : EIATTR_KPARAM_INFO
	.align		4
.L_19:
        /*0068*/ 	.byte	0x04, 0x17
        /*006a*/ 	.short	(.L_21 - .L_20)
.L_20:
        /*006c*/ 	.word	0x00000000
        /*0070*/ 	.short	0x0003
        /*0072*/ 	.short	0x000c
        /*0074*/ 	.byte	0x00, 0xf0, 0x11, 0x00


	//----- nvinfo : EIATTR_KPARAM_INFO
	.align		4
.L_21:
        /*0078*/ 	.byte	0x04, 0x17
        /*007a*/ 	.short	(.L_23 - .L_22)
.L_22:
        /*007c*/ 	.word	0x00000000
        /*0080*/ 	.short	0x0002
        /*0082*/ 	.short	0x0008
        /*0084*/ 	.byte	0x00, 0xf0, 0x11, 0x00


	//----- nvinfo : EIATTR_KPARAM_INFO
	.align		4
.L_23:
        /*0088*/ 	.byte	0x04, 0x17
        /*008a*/ 	.short	(.L_25 - .L_24)
.L_24:
        /*008c*/ 	.word	0x00000000
        /*0090*/ 	.short	0x0001
        /*0092*/ 	.short	0x0004
        /*0094*/ 	.byte	0x00, 0xf0, 0x11, 0x00


	//----- nvinfo : EIATTR_KPARAM_INFO
	.align		4
.L_25:
        /*0098*/ 	.byte	0x04, 0x17
        /*009a*/ 	.short	(.L_27 - .L_26)
.L_26:
        /*009c*/ 	.word	0x00000000
        /*00a0*/ 	.short	0x0000
        /*00a2*/ 	.short	0x0000
        /*00a4*/ 	.byte	0x00, 0xf0, 0x11, 0x00


	//----- nvinfo : EIATTR_SPARSE_MMA_MASK
	.align		4
.L_27:
        /*00a8*/ 	.byte	0x03, 0x50
        /*00aa*/ 	.short	0x0000


	//----- nvinfo : EIATTR_MAXREG_COUNT
	.align		4
        /*00ac*/ 	.byte	0x03, 0x1b
        /*00ae*/ 	.short	0x00ff


	//----- nvinfo : EIATTR_MERCURY_ISA_VERSION
	.align		4
        /*00b0*/ 	.byte	0x03, 0x5f
        /*00b2*/ 	.short	0x0101


	//----- nvinfo : EIATTR_VRC_CTA_INIT_COUNT
	.align		4
        /*00b4*/ 	.byte	0x02, 0x4a
	.zero		1
	.zero		1


	//----- nvinfo : EIATTR_EXIT_INSTR_OFFSETS
	.align		4
        /*00b8*/ 	.byte	0x04, 0x1c
        /*00ba*/ 	.short	(.L_29 - .L_28)


	//   ....[0]....
.L_28:
        /*00bc*/ 	.word	0x00000070


	//   ....[1]....
        /*00c0*/ 	.word	0x000000c0


	//   ....[2]....
        /*00c4*/ 	.word	0x00002770


	//   ....[3]....
        /*00c8*/ 	.word	0x00003620


	//   ....[4]....
        /*00cc*/ 	.word	0x00004580


	//----- nvinfo : EIATTR_CRS_STACK_SIZE
	.align		4
.L_29:
        /*00d0*/ 	.byte	0x04, 0x1e
        /*00d2*/ 	.short	(.L_31 - .L_30)
.L_30:
        /*00d4*/ 	.word	0x00000000


	//----- nvinfo : EIATTR_CBANK_PARAM_SIZE
	.align		4
.L_31:
        /*00d8*/ 	.byte	0x03, 0x19
        /*00da*/ 	.short	0x0040


	//----- nvinfo : EIATTR_PARAM_CBANK
	.align		4
        /*00dc*/ 	.byte	0x04, 0x0a
        /*00de*/ 	.short	(.L_33 - .L_32)
	.align		4
.L_32:
        /*00e0*/ 	.word	index@(.nv.constant0._Z20no_1e_tmpE_os_kerneliiiiPdS_S_S_S_S_)
        /*00e4*/ 	.short	0x0380
        /*00e6*/ 	.short	0x0040


	//----- nvinfo : EIATTR_SW_WAR
	.align		4
.L_33:
        /*00e8*/ 	.byte	0x04, 0x36
        /*00ea*/ 	.short	(.L_35 - .L_34)
.L_34:
        /*00ec*/ 	.word	0x00000008
.L_35:


//--------------------- .nv.callgraph             --------------------------
	.section	.nv.callgraph,"",@"SHT_CUDA_CALLGRAPH"
	.align	4
	.sectionentsize	8
	.align		4
        /*0000*/ 	.word	0x00000000
	.align		4
        /*0004*/ 	.word	0xffffffff
	.align		4
        /*0008*/ 	.word	0x00000000
	.align		4
        /*000c*/ 	.word	0xfffffffe
	.align		4
        /*0010*/ 	.word	0x00000000
	.align		4
        /*0014*/ 	.word	0xfffffffd
	.align		4
        /*0018*/ 	.word	0x00000000
	.align		4
        /*001c*/ 	.word	0xfffffffc


//--------------------- .text._Z20no_1e_tmpE_os_kerneliiiiPdS_S_S_S_S_ --------------------------
	.section	.text._Z20no_1e_tmpE_os_kerneliiiiPdS_S_S_S_S_,"ax",@progbits
	.align	128
        .global         _Z20no_1e_tmpE_os_kerneliiiiPdS_S_S_S_S_
        .type           _Z20no_1e_tmpE_os_kerneliiiiPdS_S_S_S_S_,@function
        .size           _Z20no_1e_tmpE_os_kerneliiiiPdS_S_S_S_S_,(.L_x_34 - _Z20no_1e_tmpE_os_kerneliiiiPdS_S_S_S_S_)
        .other          _Z20no_1e_tmpE_os_kerneliiiiPdS_S_S_S_S_,@"STO_CUDA_ENTRY STV_DEFAULT"
_Z20no_1e_tmpE_os_kerneliiiiPdS_S_S_S_S_:
.text._Z20no_1e_tmpE_os_kerneliiiiPdS_S_S_S_S_:
[----:B------:R-:W-:Y:S01]  /*0000*/  LDC R1, c[0x0][0x37c] ;  /* 0x0000df00ff017b82 */ /* 0x000fe20000000800 */
[----:B------:R-:W0:Y:S07]  /*0010*/  S2R R3, SR_TID.X ;  /* 0x0000000000037919 */ /* 0x000e2e0000002100 */
[----:B------:R-:W0:Y:S01]  /*0020*/  S2UR UR4, SR_CTAID.X ;  /* 0x00000000000479c3 */ /* 0x000e220000002500 */
[----:B------:R-:W1:Y:S07]  /*0030*/  LDCU UR6, c[0x0][0x380] ;  /* 0x00007000ff0677ac */ /* 0x000e6e0008000800 */
[----:B------:R-:W0:Y:S02]  /*0040*/  LDC R2, c[0x0][0x360] ;  /* 0x0000d800ff027b82 */ /* 0x000e240000000800 */
[----:B0-----:R-:W-:-:S05]  /*0050*/  IMAD R3, R2, UR4, R3 ;  /* 0x0000000402037c24 */ /* 0x001fca000f8e0203 */
[----:B-1----:R-:W-:-:S13]  /*0060*/  ISETP.GE.AND P0, PT, R3, UR6, PT ;  /* 0x0000000603007c0c */ /* 0x002fda000bf06270 */
[----:B------:R-:W-:Y:S05]  /*0070*/  @P0 EXIT ;  /* 0x000000000000094d */ /* 0x000fea0003800000 */
[----:B------:R-:W0:Y:S01]  /*0080*/  LDC R0, c[0x0][0x384] ;  /* 0x0000e100ff007b82 */ /* 0x000e220000000800 */
[----:B------:R-:W1:Y:S02]  /*0090*/  LDCU UR4, c[0x0][0x370] ;  /* 0x00006e00ff0477ac */ /* 0x000e640008000800 */
[----:B-1----:R-:W-:Y:S01]  /*00a0*/  IMAD R2, R2, UR4, RZ ;  /* 0x0000000402027c24 */ /* 0x002fe2000f8e02ff */
[----:B0-----:R-:W-:-:S13]  /*00b0*/  ISETP.GE.AND P0, PT, R0, 0x1, PT ;  /* 0x000000010000780c */ /* 0x001fda0003f06270 */
[----:B------:R-:W-:Y:S05]  /*00c0*/  @!P0 EXIT ;  /* 0x000000000000894d */ /* 0x000fea0003800000 */
[----:B------:R-:W0:Y:S01]  /*00d0*/  LDCU UR4, c[0x0][0x388] ;  /* 0x00007100ff0477ac */ /* 0x000e220008000800 */
[----:B------:R-:W-:Y:S01]  /*00e0*/  UIMAD UR8, UR6, 0x3, URZ ;  /* 0x00000003060878a4 */ /* 0x000fe2000f8e02ff */
[----:B------:R-:W1:Y:S05]  /*00f0*/  LDCU.64 UR12, c[0x0][0x358] ;  /* 0x00006b00ff0c77ac */ /* 0x000e6a0008000a00 */
[----:B------:R-:W-:Y:S01]  /*0100*/  IMAD R0, R0, UR8, RZ ;  /* 0x0000000800007c24 */ /* 0x000fe2000f8e02ff */
[----:B------:R-:W-:Y:S02]  /*0110*/  UIMAD UR10, UR6, 0x5, URZ ;  /* 0x00000005060a78a4 */ /* 0x000fe4000f8e02ff */
[----:B0-----:R-:W-:-:S09]  /*0120*/  UISETP.GE.AND UP0, UPT, UR4, 0x1, UPT ;  /* 0x000000010400788c */ /* 0x001fd2000bf06270 */
[----:B-1----:R-:W-:Y:S05]  /*0130*/  BRA.U !UP0, `(.L_x_0) ;  /* 0x00000035083c7547 */ /* 0x002fea000b800000 */
[----:B------:R-:W0:Y:S01]  /*0140*/  LDCU UR7, c[0x0][0x38c] ;  /* 0x00007180ff0777ac */ /* 0x000e220008000800 */
[----:B------:R-:W-:Y:S02]  /*0150*/  UIADD3 UR9, UPT, UPT, UR4, -0x1, URZ ;  /* 0xffffffff04097890 */ /* 0x000fe4000fffe0ff */
[----:B0-----:R-:W-:-:S09]  /*0160*/  UISETP.GT.AND UP0, UPT, UR7, UR4, UPT ;  /* 0x000000040700728c */ /* 0x001fd2000bf04270 */
[----:B------:R-:W-:Y:S05]  /*0170*/  BRA.U !UP0, `(.L_x_1) ;  /* 0x0000002508807547 */ /* 0x000fea000b800000 */
[----:B------:R-:W-:Y:S02]  /*0180*/  ULOP3.LUT UR5, URZ, UR4, URZ, 0x33, !UPT ;  /* 0x00000004ff057292 */ /* 0x000fe4000f8e33ff */
[----:B------:R-:W-:Y:S02]  /*0190*/  UIADD3 UR4, UPT, UPT, -UR4, UR7, URZ ;  /* 0x0000000704047290 */ /* 0x000fe4000fffe1ff */
[----:B------:R-:W-:Y:S02]  /*01a0*/  UIMAD UR6, UR6, 0xc, URZ ;  /* 0x0000000c060678a4 */ /* 0x000fe4000f8e02ff */
[----:B------:R-:W-:Y:S02]  /*01b0*/  ULOP3.LUT UR10, UR4, 0x3, URZ, 0xc0, !UPT ;  /* 0x00000003040a7892 */ /* 0x000fe4000f8ec0ff */
[----:B------:R-:W-:Y:S02]  /*01c0*/  ULOP3.LUT UR11, UR4, 0x1, URZ, 0xc0, !UPT ;  /* 0x00000001040b7892 */ /* 0x000fe4000f8ec0ff */
[----:B------:R-:W-:-:S02]  /*01d0*/  UIADD3 UR5, UPT, UPT, UR5, UR7, URZ ;  /* 0x0000000705057290 */ /* 0x000fc4000fffe0ff */
[----:B------:R-:W-:-:S12]  /*01e0*/  ULOP3.LUT UR4, UR4, 0xfffffffc, URZ, 0xc0, !UPT ;  /* 0xfffffffc04047892 */ /* 0x000fd8000f8ec0ff */
.L_x_17:
[----:B0-----:R-:W0:Y:S08]  /*01f0*/  LDC.64 R8, c[0x0][0x3a8] ;  /* 0x0000ea00ff087b82 */ /* 0x001e300000000a00 */
[----:B-1----:R-:W1:Y:S08]  /*0200*/  LDC R15, c[0x0][0x380] ;  /* 0x0000e000ff0f7b82 */ /* 0x002e700000000800 */
[----:B--2---:R-:W2:Y:S01]  /*0210*/  LDC.64 R10, c[0x0][0x390] ;  /* 0x0000e400ff0a7b82 */ /* 0x004ea20000000a00 */
[----:B0-----:R-:W-:-:S04]  /*0220*/  IMAD.WIDE R8, R3, 0x8, R8 ;  /* 0x0000000803087825 */ /* 0x001fc800078e0208 */
[C---:B-1----:R-:W-:Y:S02]  /*0230*/  IMAD.WIDE R12, R15.reuse, 0x8, R8 ;  /* 0x000000080f0c7825 */ /* 0x042fe400078e0208 */
[----:B-----5:R-:W5:Y:S02]  /*0240*/  LDG.E.64 R8, desc[UR12][R8.64] ;  /* 0x0000000c08087981 */ /* 0x020f64000c1e1b00 */
[----:B------:R-:W-:Y:S02]  /*0250*/  IMAD.WIDE R14, R15, 0x8, R12 ;  /* 0x000000080f0e7825 */ /* 0x000fe400078e020c */
[----:B------:R-:W5:Y:S02]  /*0260*/  LDG.E.64 R12, desc[UR12][R12.64] ;  /* 0x0000000c0c0c7981 */ /* 0x000f64000c1e1b00 */
[----:B--2---:R-:W-:Y:S02]  /*0270*/  IMAD.WIDE R10, R3, 0x8, R10 ;  /* 0x00000008030a7825 */ /* 0x004fe400078e020a */
[----:B------:R-:W5:Y:S04]  /*0280*/  LDG.E.64 R14, desc[UR12][R14.64] ;  /* 0x0000000c0e0e7981 */ /* 0x000f68000c1e1b00 */
[----:B------:R-:W5:Y:S01]  /*0290*/  LDG.E.64 R10, desc[UR12][R10.64] ;  /* 0x0000000c0a0a7981 */ /* 0x000f62000c1e1b00 */
[----:B---3--:R-:W-:-:S07]  /*02a0*/  HFMA2 R2, -RZ, RZ, 0, 0 ;  /* 0x00000000ff027431 */ /* 0x008fce00000001ff */
.L_x_16:
[----:B0--3--:R-:W0:Y:S01]  /*02b0*/  LDC.64 R22, c[0x0][0x3b0] ;  /* 0x0000ec00ff167b82 */ /* 0x009e220000000a00 */
[----:B------:R-:W-:-:S05]  /*02c0*/  IMAD R4, R2, UR8, RZ ;  /* 0x0000000802047c24 */ /* 0x000fca000f8e02ff */
[----:B------:R-:W-:Y:S02]  /*02d0*/  IADD3 R5, PT, PT, R4, R3, RZ ;  /* 0x0000000304057210 */ /* 0x000fe40007ffe0ff */
[----:B-1----:R-:W1:Y:S08]  /*02e0*/  LDC.64 R6, c[0x0][0x380] ;  /* 0x0000e000ff067b82 */ /* 0x002e700000000a00 */
[----:B--2---:R-:W2:Y:S01]  /*02f0*/  LDC.64 R20, c[0x0][0x398] ;  /* 0x0000e600ff147b82 */ /* 0x004ea20000000a00 */
[----:B0-----:R-:W-:-:S07]  /*0300*/  IMAD.WIDE R22, R5, 0x8, R22 ;  /* 0x0000000805167825 */ /* 0x001fce00078e0216 */
[----:B------:R-:W0:Y:S01]  /*0310*/  LDC.64 R28, c[0x0][0x3b8] ;  /* 0x0000ee00ff1c7b82 */ /* 0x000e220000000a00 */
[----:B-1----:R-:W-:Y:S02]  /*0320*/  IMAD.WIDE R16, R6, 0x8, R22 ;  /* 0x0000000806107825 */ /* 0x002fe400078e0216 */
[----:B------:R-:W3:Y:S04]  /*0330*/  LDG.E.64 R22, desc[UR12][R22.64] ;  /* 0x0000000c16167981 */ /* 0x000ee8000c1e1b00 */
[----:B------:R1:W4:Y:S01]  /*0340*/  LDG.E.64 R18, desc[UR12][R16.64] ;  /* 0x0000000c10127981 */ /* 0x000322000c1e1b00 */
[----:B------:R-:W-:Y:S02]  /*0350*/  IMAD R30, R2, R6, RZ ;  /* 0x00000006021e7224 */ /* 0x000fe400078e02ff */
[----:B------:R-:W-:-:S03]  /*0360*/  IMAD.WIDE R24, R6, 0x8, R16 ;  /* 0x0000000806187825 */ /* 0x000fc600078e0210 */
[----:B------:R-:W-:-:S03]  /*0370*/  IADD3 R27, PT, PT, R30, R3, RZ ;  /* 0x000000031e1b7210 */ /* 0x000fc60007ffe0ff */
[----:B------:R-:W3:Y:S02]  /*0380*/  LDG.E.64 R24, desc[UR12][R24.64] ;  /* 0x0000000c18187981 */ /* 0x000ee4000c1e1b00 */
[----:B--2---:R-:W-:-:S06]  /*0390*/  IMAD.WIDE R20, R27, 0x8, R20 ;  /* 0x000000081b147825 */ /* 0x004fcc00078e0214 */
[----:B------:R-:W2:Y:S01]  /*03a0*/  LDG.E.64 R20, desc[UR12][R20.64] ;  /* 0x0000000c14147981 */ /* 0x000ea2000c1e1b00 */
[----:B------:R-:W-:-:S04]  /*03b0*/  IMAD R31, R30, 0x5, R3 ;  /* 0x000000051e1f7824 */ /* 0x000fc800078e0203 */
[----:B0-----:R-:W-:-:S04]  /*03c0*/  IMAD.WIDE R28, R31, 0x8, R28 ;  /* 0x000000081f1c7825 */ /* 0x001fc800078e021c */
[----:B-1----:R-:W-:-:S04]  /*03d0*/  IMAD.WIDE R16, R6, 0x8, R28 ;  /* 0x0000000806107825 */ /* 0x002fc800078e021c */
[----:B------:R-:W-:-:S04]  /*03e0*/  IMAD.WIDE R32, R6, 0x8, R16 ;  /* 0x0000000806207825 */ /* 0x000fc800078e0210 */
[----:B------:R-:W-:-:S04]  /*03f0*/  IMAD.WIDE R34, R6, 0x8, R32 ;  /* 0x0000000806227825 */ /* 0x000fc800078e0220 */
[----:B------:R-:W-:Y:S01]  /*0400*/  IMAD.WIDE R36, R6, 0x8, R34 ;  /* 0x0000000806247825 */ /* 0x000fe200078e0222 */
[----:B----45:R-:W-:-:S08]  /*0410*/  DMUL R26, R12, R18 ;  /* 0x000000120c1a7228 */ /* 0x030fd00000000000 */
[----:B---3--:R-:W-:-:S08]  /*0420*/  DFMA R26, R8, R22, R26 ;  /* 0x00000016081a722b */ /* 0x008fd0000000001a */
[----:B------:R-:W-:Y:S02]  /*0430*/  DFMA R30, R14, R24, R26 ;  /* 0x000000180e1e722b */ /* 0x000fe4000000001a */
[----:B--2---:R-:W-:-:S06]  /*0440*/  DMUL R26, R10, R20 ;  /* 0x000000140a1a7228 */ /* 0x004fcc0000000000 */
[----:B------:R-:W-:Y:S01]  /*0450*/  DMUL R30, R30, -2 ;  /* 0xc00000001e1e7828 */ /* 0x000fe20000000000 */
[----:B------:R0:W-:Y:S06]  /*0460*/  STG.E.64 desc[UR12][R28.64], R26 ;  /* 0x0000001a1c007986 */ /* 0x0001ec000c101b0c */
[----:B------:R0:W-:Y:S04]  /*0470*/  STG.E.64 desc[UR12][R16.64], R30 ;  /* 0x0000001e10007986 */ /* 0x0001e8000c101b0c */
[----:B------:R0:W-:Y:S04]  /*0480*/  STG.E.64 desc[UR12][R32.64], R22 ;  /* 0x0000001620007986 */ /* 0x0001e8000c101b0c */
[----:B------:R0:W-:Y:S04]  /*0490*/  STG.E.64 desc[UR12][R34.64], R18 ;  /* 0x0000001222007986 */ /* 0x0001e8000c101b0c */
[----:B------:R0:W-:Y:S04]  /*04a0*/  STG.E.64 desc[UR12][R36.64], R24 ;  /* 0x0000001824007986 */ /* 0x0001e8000c101b0c */
[----:B------:R0:W5:Y:S01]  /*04b0*/  LDG.E.64 R46, desc[UR12][R16.64] ;  /* 0x0000000c102e7981 */ /* 0x000162000c1e1b00 */
[----:B------:R-:W-:-:S02]  /*04c0*/  IADD3 R2, PT, PT, R2, 0x1, RZ ;  /* 0x0000000102027810 */ /* 0x000fc40007ffe0ff */
[----:B------:R-:W-:Y:S02]  /*04d0*/  MOV R20, RZ ;  /* 0x000000ff00147202 */ /* 0x000fe40000000f00 */
[----:B------:R-:W-:-:S13]  /*04e0*/  ISETP.NE.AND P1, PT, R2, R7, PT ;  /* 0x000000070200720c */ /* 0x000fda0003f25270 */
.L_x_6:
[----:B-1----:R-:W1:Y:S08]  /*04f0*/  LDC R21, c[0x0][0x380] ;  /* 0x0000e000ff157b82 */ /* 0x002e700000000800 */
[----:B0-----:R-:W0:Y:S08]  /*0500*/  LDC.64 R18, c[0x0][0x398] ;  /* 0x0000e600ff127b82 */ /* 0x001e300000000a00 */
[----:B--2---:R-:W2:Y:S01]  /*0510*/  LDC R23, c[0x0][0x388] ;  /* 0x0000e200ff177b82 */ /* 0x004ea20000000800 */
[----:B-1----:R-:W-:-:S04]  /*0520*/  IMAD R7, R20, R21, R3 ;  /* 0x0000001514077224 */ /* 0x002fc800078e0203 */
[----:B0-----:R-:W-:-:S05]  /*0530*/  IMAD.WIDE R18, R7, 0x8, R18 ;  /* 0x0000000807127825 */ /* 0x001fca00078e0212 */
[----:B------:R-:W3:Y:S01]  /*0540*/  LDG.E.64 R6, desc[UR12][R18.64] ;  /* 0x0000000c12067981 */ /* 0x000ee2000c1e1b00 */
[----:B------:R-:W-:Y:S01]  /*0550*/  UISETP.GE.U32.AND UP0, UPT, UR9, 0x3, UPT ;  /* 0x000000030900788c */ /* 0x000fe2000bf06070 */
[C---:B------:R-:W-:Y:S01]  /*0560*/  IMAD R22, R20.reuse, R0, R3 ;  /* 0x0000000014167224 */ /* 0x040fe200078e0203 */
[----:B------:R-:W-:Y:S02]  /*0570*/  IADD3 R20, PT, PT, R20, 0x1, RZ ;  /* 0x0000000114147810 */ /* 0x000fe40007ffe0ff */
[----:B------:R-:W-:Y:S02]  /*0580*/  MOV R25, RZ ;  /* 0x000000ff00197202 */ /* 0x000fe40000000f00 */
[----:B--2---:R-:W-:Y:S01]  /*0590*/  ISETP.NE.AND P0, PT, R20, R23, PT ;  /* 0x000000171400720c */ /* 0x004fe20003f05270 */
[----:B---3--:R-:W-:Y:S02]  /*05a0*/  DMUL R6, R10, R6 ;  /* 0x000000060a067228 */ /* 0x008fe40000000000 */
[----:B------:R-:W-:Y:S10]  /*05b0*/  BRA.U !UP0, `(.L_x_2) ;  /* 0x0000000508807547 */ /* 0x000ff4000b800000 */
[----:B------:R-:W0:Y:S01]  /*05c0*/  LDC R25, c[0x0][0x388] ;  /* 0x0000e200ff197b82 */ /* 0x000e220000000800 */
[----:B------:R-:W-:Y:S02]  /*05d0*/  MOV R27, R5 ;  /* 0x00000005001b7202 */ /* 0x000fe40000000f00 */
[----:B------:R-:W-:Y:S02]  /*05e0*/  MOV R26, R22 ;  /* 0x00000016001a7202 */ /* 0x000fe40000000f00 */
[----:B0-----:R-:W-:-:S04]  /*05f0*/  LOP3.LUT R25, R25, 0x7ffffffc, RZ, 0xc0, !PT ;  /* 0x7ffffffc19197812 */ /* 0x001fc800078ec0ff */
[----:B------:R-:W-:-:S07]  /*0600*/  IADD3 R24, PT, PT, -R25, RZ, RZ ;  /* 0x000000ff19187210 */ /* 0x000fce0007ffe1ff */
.L_x_3:
[----:B------:R-:W0:Y:S02]  /*0610*/  LDC.64 R30, c[0x0][0x3a0] ;  /* 0x0000e800ff1e7b82 */ /* 0x000e240000000a00 */
[----:B0-----:R-:W-:-:S05]  /*0620*/  IMAD.WIDE R18, R27, 0x8, R30 ;  /* 0x000000081b127825 */ /* 0x001fca00078e021e */
[----:B------:R-:W2:Y:S01]  /*0630*/  LDG.E.64 R28, desc[UR12][R18.64] ;  /* 0x0000000c121c7981 */ /* 0x000ea2000c1e1b00 */
[----:B------:R-:W-:-:S05]  /*0640*/  IMAD.WIDE R30, R26, 0x8, R30 ;  /* 0x000000081a1e7825 */ /* 0x000fca00078e021e */
[----:B-1----:R-:W3:Y:S01]  /*0650*/  LDG.E.64 R32, desc[UR12][R30.64] ;  /* 0x0000000c1e207981 */ /* 0x002ee2000c1e1b00 */
[----:B------:R-:W-:Y:S01]  /*0660*/  IMAD.WIDE R36, R21, 0x8, R30 ;  /* 0x0000000815247825 */ /* 0x000fe200078e021e */
[----:B--2---:R-:W-:-:S08]  /*0670*/  DMUL R28, R6, R28 ;  /* 0x0000001c061c7228 */ /* 0x004fd00000000000 */
[----:B---3-5:R-:W-:Y:S01]  /*0680*/  DFMA R28, R28, R32, R46 ;  /* 0x000000201c1c722b */ /* 0x028fe2000000002e */
[----:B------:R-:W-:-:S06]  /*0690*/  IMAD.WIDE R32, R21, 0x8, R18 ;  /* 0x0000000815207825 */ /* 0x000fcc00078e0212 */
[----:B------:R0:W-:Y:S04]  /*06a0*/  STG.E.64 desc[UR12][R16.64], R28 ;  /* 0x0000001c10007986 */ /* 0x0001e8000c101b0c */
[----:B------:R-:W2:Y:S04]  /*06b0*/  LDG.E.64 R34, desc[UR12][R32.64] ;  /* 0x0000000c20227981 */ /* 0x000ea8000c1e1b00 */
[----:B------:R-:W3:Y:S01]  /*06c0*/  LDG.E.64 R38, desc[UR12][R36.64] ;  /* 0x0000000c24267981 */ /* 0x000ee2000c1e1b00 */
[----:B------:R-:W-:Y:S01]  /*06d0*/  IMAD.WIDE R30, R21, 0x8, R36 ;  /* 0x00000008151e7825 */ /* 0x000fe200078e0224 */
[----:B--2---:R-:W-:-:S08]  /*06e0*/  DMUL R34, R6, R34 ;  /* 0x0000002206227228 */ /* 0x004fd00000000000 */
[----:B---3--:R-:W-:Y:S01]  /*06f0*/  DFMA R34, R34, R38, R28 ;  /* 0x000000262222722b */ /* 0x008fe2000000001c */
[----:B------:R-:W-:-:S06]  /*0700*/  IMAD.WIDE R38, R21, 0x8, R32 ;  /* 0x0000000815267825 */ /* 0x000fcc00078e0220 */
[----:B------:R1:W-:Y:S04]  /*0710*/  STG.E.64 desc[UR12][R16.64], R34 ;  /* 0x0000002210007986 */ /* 0x0003e8000c101b0c */
[----:B------:R-:W0:Y:S04]  /*0720*/  LDG.E.64 R38, desc[UR12][R38.64] ;  /* 0x0000000c26267981 */ /* 0x000e28000c1e1b00 */
[----:B------:R-:W2:Y:S01]  /*0730*/  LDG.E.64 R40, desc[UR12][R30.64] ;  /* 0x0000000c1e287981 */ /* 0x000ea2000c1e1b00 */
[----:B------:R-:W-:-:S04]  /*0740*/  IMAD.WIDE R18, R0, 0x8, R18 ;  /* 0x0000000800127825 */ /* 0x000fc800078e0212 */
[----:B------:R-:W-:Y:S01]  /*0750*/  IMAD.WIDE R36, R21, 0x8, R30 ;  /* 0x0000000815247825 */ /* 0x000fe200078e021e */
[----:B0-----:R-:W-:-:S08]  /*0760*/  DMUL R28, R6, R38 ;  /* 0x00000026061c7228 */ /* 0x001fd00000000000 */
[----:B--2---:R-:W-:-:S07]  /*0770*/  DFMA R28, R28, R40, R34 ;  /* 0x000000281c1c722b */ /* 0x004fce0000000022 */
[----:B------:R0:W-:Y:S04]  /*0780*/  STG.E.64 desc[UR12][R16.64], R28 ;  /* 0x0000001c10007986 */ /* 0x0001e8000c101b0c */
[----:B------:R-:W2:Y:S04]  /*0790*/  LDG.E.64 R32, desc[UR12][R18.64] ;  /* 0x0000000c12207981 */ /* 0x000ea8000c1e1b00 */
[----:B------:R-:W3:Y:S01]  /*07a0*/  LDG.E.64 R40, desc[UR12][R36.64] ;  /* 0x0000000c24287981 */ /* 0x000ee2000c1e1b00 */
[----:B-1----:R-:W-:-:S04]  /*07b0*/  IMAD.WIDE R34, R21, 0x8, R18 ;  /* 0x0000000815227825 */ /* 0x002fc800078e0212 */
[----:B------:R-:W-:Y:S01]  /*07c0*/  IMAD.WIDE R38, R21, 0x8, R36 ;  /* 0x0000000815267825 */ /* 0x000fe200078e0224 */
[----:B--2---:R-:W-:-:S08]  /*07d0*/  DMUL R32, R6, R32 ;  /* 0x0000002006207228 */ /* 0x004fd00000000000 */
[----:B---3--:R-:W-:-:S07]  /*07e0*/  DFMA R32, R32, R40, R28 ;  /* 0x000000282020722b */ /* 0x008fce000000001c */
[----:B------:R1:W-:Y:S04]  /*07f0*/  STG.E.64 desc[UR12][R16.64], R32 ;  /* 0x0000002010007986 */ /* 0x0003e8000c101b0c */
[----:B------:R-:W2:Y:S04]  /*0800*/  LDG.E.64 R30, desc[UR12][R34.64] ;  /* 0x0000000c221e7981 */ /* 0x000ea8000c1e1b00 */
[----:B------:R-:W3:Y:S01]  /*0810*/  LDG.E.64 R40, desc[UR12][R38.64] ;  /* 0x0000000c26287981 */ /* 0x000ee2000c1e1b00 */
[----:B0-----:R-:W-:-:S04]  /*0820*/  IMAD.WIDE R28, R21, 0x8, R34 ;  /* 0x00000008151c7825 */ /* 0x001fc800078e0222 */
[----:B------:R-:W-:Y:S01]  /*0830*/  IMAD.WIDE R36, R21, 0x8, R38 ;  /* 0x0000000815247825 */ /* 0x000fe200078e0226 */
[----:B--2---:R-:W-:-:S08]  /*0840*/  DMUL R30, R6, R30 ;  /* 0x0000001e061e7228 */ /* 0x004fd00000000000 */
[----:B---3--:R-:W-:-:S07]  /*0850*/  DFMA R30, R30, R40, R32 ;  /* 0x000000281e1e722b */ /* 0x008fce0000000020 */
[----:B------:R0:W-:Y:S04]  /*0860*/  STG.E.64 desc[UR12][R16.64], R30 ;  /* 0x0000001e10007986 */ /* 0x0001e8000c101b0c */
[----:B------:R-:W1:Y:S04]  /*0870*/  LDG.E.64 R28, desc[UR12][R28.64] ;  /* 0x0000000c1c1c7981 */ /* 0x000e68000c1e1b00 */
[----:B------:R-:W2:Y:S01]  /*0880*/  LDG.E.64 R40, desc[UR12][R36.64] ;  /* 0x0000000c24287981 */ /* 0x000ea2000c1e1b00 */
[----:B------:R-:W-:-:S04]  /*0890*/  IMAD.WIDE R18, R0, 0x8, R18 ;  /* 0x0000000800127825 */ /* 0x000fc800078e0212 */
[----:B------:R-:W-:Y:S01]  /*08a0*/  IMAD.WIDE R38, R21, 0x8, R36 ;  /* 0x0000000815267825 */ /* 0x000fe200078e0224 */
[----:B-1----:R-:W-:-:S08]  /*08b0*/  DMUL R32, R6, R28 ;  /* 0x0000001c06207228 */ /* 0x002fd00000000000 */
[----:B--2---:R-:W-:-:S07]  /*08c0*/  DFMA R32, R32, R40, R30 ;  /* 0x000000282020722b */ /* 0x004fce000000001e */
[----:B------:R1:W-:Y:S04]  /*08d0*/  STG.E.64 desc[UR12][R16.64], R32 ;  /* 0x0000002010007986 */ /* 0x0003e8000c101b0c */
[----:B------:R-:W2:Y:S04]  /*08e0*/  LDG.E.64 R34, desc[UR12][R18.64] ;  /* 0x0000000c12227981 */ /* 0x000ea8000c1e1b00 */
[----:B------:R-:W3:Y:S01]  /*08f0*/  LDG.E.64 R40, desc[UR12][R38.64] ;  /* 0x0000000c26287981 */ /* 0x000ee2000c1e1b00 */
[----:B------:R-:W-:-:S04]  /*0900*/  IMAD.WIDE R28, R21, 0x8, R18 ;  /* 0x00000008151c7825 */ /* 0x000fc800078e0212 */
[----:B------:R-:W-:Y:S01]  /*0910*/  IMAD.WIDE R36, R21, 0x8, R38 ;  /* 0x0000000815247825 */ /* 0x000fe200078e0226 */
[----:B--2---:R-:W-:-:S08]  /*0920*/  DMUL R34, R6, R34 ;  /* 0x0000002206227228 */ /* 0x004fd00000000000 */
[----:B---3--:R-:W-:-:S07]  /*0930*/  DFMA R34, R34, R40, R32 ;  /* 0x000000282222722b */ /* 0x008fce0000000020 */
[----:B------:R2:W-:Y:S04]  /*0940*/  STG.E.64 desc[UR12][R16.64], R34 ;  /* 0x0000002210007986 */ /* 0x0005e8000c101b0c */
[----:B0-----:R-:W3:Y:S04]  /*0950*/  LDG.E.64 R30, desc[UR12][R28.64] ;  /* 0x0000000c1c1e7981 */ /* 0x001ee8000c1e1b00 */
[----:B------:R-:W4:Y:S01]  /*0960*/  LDG.E.64 R40, desc[UR12][R36.64] ;  /* 0x0000000c24287981 */ /* 0x000f22000c1e1b00 */
[----:B-1----:R-:W-:-:S04]  /*0970*/  IMAD.WIDE R32, R21, 0x8, R28 ;  /* 0x0000000815207825 */ /* 0x002fc800078e021c */
[----:B------:R-:W-:Y:S01]  /*0980*/  IMAD.WIDE R38, R21, 0x8, R36 ;  /* 0x0000000815267825 */ /* 0x000fe200078e0224 */
[----:B---3--:R-:W-:-:S08]  /*0990*/  DMUL R30, R6, R30 ;  /* 0x0000001e061e7228 */ /* 0x008fd00000000000 */
[----:B----4-:R-:W-:-:S07]  /*09a0*/  DFMA R30, R30, R40, R34 ;  /* 0x000000281e1e722b */ /* 0x010fce0000000022 */
        /* <DEDUP_REMOVED lines=15> */
[----:B------:R-:W2:Y:S04]  /*0aa0*/  LDG.E.64 R32, desc[UR12][R30.64] ;  /* 0x0000000c1e207981 */ /* 0x000ea8000c1e1b00 */
[----:B------:R-:W3:Y:S01]  /*0ab0*/  LDG.E.64 R40, desc[UR12][R38.64] ;  /* 0x0000000c26287981 */ /* 0x000ee2000c1e1b00 */
[----:B------:R-:W-:-:S04]  /*0ac0*/  IMAD.WIDE R18, R21, 0x8, R30 ;  /* 0x0000000815127825 */ /* 0x000fc800078e021e */
[----:B-1----:R-:W-:Y:S01]  /*0ad0*/  IMAD.WIDE R34, R21, 0x8, R38 ;  /* 0x0000000815227825 */ /* 0x002fe200078e0226 */
[----:B--2---:R-:W-:-:S08]  /*0ae0*/  DMUL R32, R6, R32 ;  /* 0x0000002006207228 */ /* 0x004fd00000000000 */
[----:B---3--:R-:W-:Y:S01]  /*0af0*/  DFMA R32, R32, R40, R28 ;  /* 0x000000282020722b */ /* 0x008fe2000000001c */
[----:B0-----:R-:W0:Y:S06]  /*0b00*/  LDC R28, c[0x0][0x384] ;  /* 0x0000e100ff1c7b82 */ /* 0x001e2c0000000800 */
[----:B------:R1:W-:Y:S04]  /*0b10*/  STG.E.64 desc[UR12][R16.64], R32 ;  /* 0x0000002010007986 */ /* 0x0003e8000c101b0c */
[----:B------:R-:W2:Y:S04]  /*0b20*/  LDG.E.64 R18, desc[UR12][R18.64] ;  /* 0x0000000c12127981 */ /* 0x000ea8000c1e1b00 */
[----:B------:R-:W3:Y:S01]  /*0b30*/  LDG.E.64 R34, desc[UR12][R34.64] ;  /* 0x0000000c22227981 */ /* 0x000ee2000c1e1b00 */
[----:B------:R-:W-:-:S02]  /*0b40*/  IADD3 R24, PT, PT, R24, 0x4, RZ ;  /* 0x0000000418187810 */ /* 0x000fc40007ffe0ff */
[----:B------:R-:W-:Y:S02]  /*0b50*/  IADD3 R26, PT, PT, R26, UR6, RZ ;  /* 0x000000061a1a7c10 */ /* 0x000fe4000fffe0ff */
[----:B------:R-:W-:Y:S01]  /*0b60*/  ISETP.NE.AND P2, PT, R24, RZ, PT ;  /* 0x000000ff1800720c */ /* 0x000fe20003f45270 */
[----:B0-----:R-:W-:Y:S01]  /*0b70*/  IMAD R27, R28, UR6, R27 ;  /* 0x000000061c1b7c24 */ /* 0x001fe2000f8e021b */
[----:B--2---:R-:W-:-:S08]  /*0b80*/  DMUL R46, R6, R18 ;  /* 0x00000012062e7228 */ /* 0x004fd00000000000 */
[----:B---3--:R-:W-:-:S07]  /*0b90*/  DFMA R46, R46, R34, R32 ;  /* 0x000000222e2e722b */ /* 0x008fce0000000020 */
[----:B------:R1:W-:Y:S01]  /*0ba0*/  STG.E.64 desc[UR12][R16.64], R46 ;  /* 0x0000002e10007986 */ /* 0x0003e2000c101b0c */
[----:B------:R-:W-:Y:S05]  /*0bb0*/  @P2 BRA `(.L_x_3) ;  /* 0xfffffff800942947 */ /* 0x000fea000383ffff */
.L_x_2:
[----:B------:R-:W0:Y:S02]  /*0bc0*/  LDCU UR7, c[0x0][0x388] ;  /* 0x00007100ff0777ac */ /* 0x000e240008000800 */
[----:B0-----:R-:W-:-:S04]  /*0bd0*/  ULOP3.LUT UR7, UR7, 0x3, URZ, 0xc0, !UPT ;  /* 0x0000000307077892 */ /* 0x001fc8000f8ec0ff */
[----:B------:R-:W-:-:S09]  /*0be0*/  UISETP.NE.AND UP0, UPT, UR7, URZ, UPT ;  /* 0x000000ff0700728c */ /* 0x000fd2000bf05270 */
[----:B------:R-:W-:Y:S05]  /*0bf0*/  BRA.U !UP0, `(.L_x_4) ;  /* 0x0000000508287547 */ /* 0x000fea000b800000 */
[----:B------:R-:W-:Y:S01]  /*0c00*/  UISETP.NE.AND UP0, UPT, UR7, 0x1, UPT ;  /* 0x000000010700788c */ /* 0x000fe2000bf05270 */
[----:B------:R-:W-:-:S08]  /*0c10*/  LOP3.LUT P2, RZ, R23, 0x1, RZ, 0xc0, !PT ;  /* 0x0000000117ff7812 */ /* 0x000fd0000784c0ff */
[----:B------:R-:W-:Y:S05]  /*0c20*/  BRA.U !UP0, `(.L_x_5) ;  /* 0x0000000108b87547 */ /* 0x000fea000b800000 */
[----:B------:R-:W0:Y:S01]  /*0c30*/  LDC.64 R28, c[0x0][0x3a0] ;  /* 0x0000e800ff1c7b82 */ /* 0x000e220000000a00 */
[C---:B------:R-:W-:Y:S02]  /*0c40*/  IMAD R19, R25.reuse, R0, R5 ;  /* 0x0000000019137224 */ /* 0x040fe400078e0205 */
[----:B------:R-:W-:Y:S02]  /*0c50*/  IMAD R31, R25, UR8, R22 ;  /* 0x00000008191f7c24 */ /* 0x000fe4000f8e0216 */
[----:B0-----:R-:W-:-:S05]  /*0c60*/  IMAD.WIDE R18, R19, 0x8, R28 ;  /* 0x0000000813127825 */ /* 0x001fca00078e021c */
[----:B------:R-:W2:Y:S01]  /*0c70*/  LDG.E.64 R26, desc[UR12][R18.64] ;  /* 0x0000000c121a7981 */ /* 0x000ea2000c1e1b00 */
[----:B------:R-:W-:-:S05]  /*0c80*/  IMAD.WIDE R28, R31, 0x8, R28 ;  /* 0x000000081f1c7825 */ /* 0x000fca00078e021c */
[----:B------:R-:W3:Y:S01]  /*0c90*/  LDG.E.64 R30, desc[UR12][R28.64] ;  /* 0x0000000c1c1e7981 */ /* 0x000ee2000c1e1b00 */
[----:B------:R-:W-:Y:S01]  /*0ca0*/  IMAD.WIDE R34, R21, 0x8, R28 ;  /* 0x0000000815227825 */ /* 0x000fe200078e021c */
[----:B--2---:R-:W-:-:S08]  /*0cb0*/  DMUL R26, R6, R26 ;  /* 0x0000001a061a7228 */ /* 0x004fd00000000000 */
[----:B---3-5:R-:W-:Y:S01]  /*0cc0*/  DFMA R26, R26, R30, R46 ;  /* 0x0000001e1a1a722b */ /* 0x028fe2000000002e */
[----:B------:R-:W-:-:S06]  /*0cd0*/  IMAD.WIDE R30, R21, 0x8, R18 ;  /* 0x00000008151e7825 */ /* 0x000fcc00078e0212 */
[----:B------:R0:W-:Y:S04]  /*0ce0*/  STG.E.64 desc[UR12][R16.64], R26 ;  /* 0x0000001a10007986 */ /* 0x0001e8000c101b0c */
[----:B-1----:R-:W2:Y:S04]  /*0cf0*/  LDG.E.64 R32, desc[UR12][R30.64] ;  /* 0x0000000c1e207981 */ /* 0x002ea8000c1e1b00 */
        /* <DEDUP_REMOVED lines=20> */
[----:B------:R-:W3:Y:S04]  /*0e40*/  LDG.E.64 R28, desc[UR12][R32.64] ;  /* 0x0000000c201c7981 */ /* 0x000ee8000c1e1b00 */
[----:B------:R-:W4:Y:S01]  /*0e50*/  LDG.E.64 R38, desc[UR12][R36.64] ;  /* 0x0000000c24267981 */ /* 0x000f22000c1e1b00 */
[----:B------:R-:W-:-:S04]  /*0e60*/  IMAD.WIDE R18, R21, 0x8, R32 ;  /* 0x0000000815127825 */ /* 0x000fc800078e0220 */
[----:B0-----:R-:W-:Y:S01]  /*0e70*/  IMAD.WIDE R26, R21, 0x8, R36 ;  /* 0x00000008151a7825 */ /* 0x001fe200078e0224 */
[----:B---3--:R-:W-:-:S08]  /*0e80*/  DMUL R28, R6, R28 ;  /* 0x0000001c061c7228 */ /* 0x008fd00000000000 */
[----:B----4-:R-:W-:-:S07]  /*0e90*/  DFMA R28, R28, R38, R30 ;  /* 0x000000261c1c722b */ /* 0x010fce000000001e */
[----:B------:R2:W-:Y:S04]  /*0ea0*/  STG.E.64 desc[UR12][R16.64], R28 ;  /* 0x0000001c10007986 */ /* 0x0005e8000c101b0c */
[----:B------:R-:W3:Y:S04]  /*0eb0*/  LDG.E.64 R18, desc[UR12][R18.64] ;  /* 0x0000000c12127981 */ /* 0x000ee8000c1e1b00 */
[----:B------:R-:W4:Y:S01]  /*0ec0*/  LDG.E.64 R26, desc[UR12][R26.64] ;  /* 0x0000000c1a1a7981 */ /* 0x000f22000c1e1b00 */
[----:B------:R-:W-:Y:S01]  /*0ed0*/  IADD3 R25, PT, PT, R25, 0x2, RZ ;  /* 0x0000000219197810 */ /* 0x000fe20007ffe0ff */
[----:B---3--:R-:W-:-:S08]  /*0ee0*/  DMUL R46, R6, R18 ;  /* 0x00000012062e7228 */ /* 0x008fd00000000000 */
[----:B----4-:R-:W-:-:S07]  /*0ef0*/  DFMA R46, R46, R26, R28 ;  /* 0x0000001a2e2e722b */ /* 0x010fce000000001c */
[----:B------:R2:W-:Y:S04]  /*0f00*/  STG.E.64 desc[UR12][R16.64], R46 ;  /* 0x0000002e10007986 */ /* 0x0005e8000c101b0c */
.L_x_5:
[----:B------:R-:W-:Y:S05]  /*0f10*/  @!P2 BRA `(.L_x_4) ;  /* 0x000000000060a947 */ /* 0x000fea0003800000 */
[----:B------:R-:W0:Y:S01]  /*0f20*/  LDC.64 R26, c[0x0][0x3a0] ;  /* 0x0000e800ff1a7b82 */ /* 0x000e220000000a00 */
[C---:B------:R-:W-:Y:S02]  /*0f30*/  IMAD R19, R25.reuse, R0, R5 ;  /* 0x0000000019137224 */ /* 0x040fe400078e0205 */
[----:B--2---:R-:W-:Y:S02]  /*0f40*/  IMAD R29, R25, UR8, R22 ;  /* 0x00000008191d7c24 */ /* 0x004fe4000f8e0216 */
[----:B0-----:R-:W-:-:S05]  /*0f50*/  IMAD.WIDE R18, R19, 0x8, R26 ;  /* 0x0000000813127825 */ /* 0x001fca00078e021a */
[----:B------:R-:W2:Y:S01]  /*0f60*/  LDG.E.64 R24, desc[UR12][R18.64] ;  /* 0x0000000c12187981 */ /* 0x000ea2000c1e1b00 */
[----:B------:R-:W-:-:S05]  /*0f70*/  IMAD.WIDE R26, R29, 0x8, R26 ;  /* 0x000000081d1a7825 */ /* 0x000fca00078e021a */
[----:B------:R-:W3:Y:S01]  /*0f80*/  LDG.E.64 R28, desc[UR12][R26.64] ;  /* 0x0000000c1a1c7981 */ /* 0x000ee2000c1e1b00 */
[----:B-1----:R-:W-:Y:S01]  /*0f90*/  IMAD.WIDE R32, R21, 0x8, R26 ;  /* 0x0000000815207825 */ /* 0x002fe200078e021a */
[----:B--2---:R-:W-:-:S08]  /*0fa0*/  DMUL R24, R6, R24 ;  /* 0x0000001806187228 */ /* 0x004fd00000000000 */
[----:B---3-5:R-:W-:Y:S01]  /*0fb0*/  DFMA R24, R24, R28, R46 ;  /* 0x0000001c1818722b */ /* 0x028fe2000000002e */
[----:B------:R-:W-:-:S06]  /*0fc0*/  IMAD.WIDE R28, R21, 0x8, R18 ;  /* 0x00000008151c7825 */ /* 0x000fcc00078e0212 */
        /* <DEDUP_REMOVED lines=10> */
[----:B--2---:R-:W-:-:S08]  /*1070*/  DMUL R6, R6, R18 ;  /* 0x0000001206067228 */ /* 0x004fd00000000000 */
[----:B---3--:R-:W-:-:S07]  /*1080*/  DFMA R46, R6, R26, R30 ;  /* 0x0000001a062e722b */ /* 0x008fce000000001e */
[----:B------:R0:W-:Y:S04]  /*1090*/  STG.E.64 desc[UR12][R16.64], R46 ;  /* 0x0000002e10007986 */ /* 0x0001e8000c101b0c */
.L_x_4:
[----:B------:R-:W-:Y:S05]  /*10a0*/  @P0 BRA `(.L_x_6) ;  /* 0xfffffff400100947 */ /* 0x000fea000383ffff */
[----:B------:R-:W3:Y:S01]  /*10b0*/  LDC.64 R18, c[0x0][0x3a0] ;  /* 0x0000e800ff127b82 */ /* 0x000ee20000000a00 */
[----:B------:R-:W-:Y:S01]  /*10c0*/  IMAD R23, R0, R23, R5 ;  /* 0x0000001700177224 */ /* 0x000fe200078e0205 */
[----:B------:R-:W-:-:S03]  /*10d0*/  MOV R56, RZ ;  /* 0x000000ff00387202 */ /* 0x000fc60000000f00 */
[----:B---3--:R-:W-:-:S07]  /*10e0*/  IMAD.WIDE R18, R23, 0x8, R18 ;  /* 0x0000000817127825 */ /* 0x008fce00078e0212 */
.L_x_10:
[----:B------:R-:W2:Y:S08]  /*10f0*/  LDC R7, c[0x0][0x380] ;  /* 0x0000e000ff077b82 */ /* 0x000eb00000000800 */
[----:B------:R-:W3:Y:S08]  /*1100*/  LDC.64 R20, c[0x0][0x398] ;  /* 0x0000e600ff147b82 */ /* 0x000ef00000000a00 */
[----:B------:R-:W4:Y:S01]  /*1110*/  LDC.64 R22, c[0x0][0x3a0] ;  /* 0x0000e800ff167b82 */ /* 0x000f220000000a00 */
[----:B--2---:R-:W-:-:S07]  /*1120*/  IMAD R29, R56, R7, R3 ;  /* 0x00000007381d7224 */ /* 0x004fce00078e0203 */
[----:B------:R-:W2:Y:S01]  /*1130*/  LDC R52, c[0x0][0x388] ;  /* 0x0000e200ff347b82 */ /* 0x000ea20000000800 */
[----:B---3--:R-:W-:-:S05]  /*1140*/  IMAD.WIDE R28, R29, 0x8, R20 ;  /* 0x000000081d1c7825 */ /* 0x008fca00078e0214 */
[----:B-1----:R1:W3:Y:S01]  /*1150*/  LDG.E.64 R32, desc[UR12][R28.64] ;  /* 0x0000000c1c207981 */ /* 0x0022e2000c1e1b00 */
[C-C-:B------:R-:W-:Y:S01]  /*1160*/  IMAD R57, R56.reuse, R0, R3.reuse ;  /* 0x0000000038397224 */ /* 0x140fe200078e0203 */
[----:B------:R-:W1:Y:S01]  /*1170*/  LDCU UR7, c[0x0][0x388] ;  /* 0x00007100ff0777ac */ /* 0x000e620008000800 */
[----:B------:R-:W-:Y:S01]  /*1180*/  DMUL R26, R10, 0.5 ;  /* 0x3fe000000a1a7828 */ /* 0x000fe20000000000 */
[C---:B------:R-:W-:Y:S01]  /*1190*/  IMAD R59, R56.reuse, UR8, R3 ;  /* 0x00000008383b7c24 */ /* 0x040fe2000f8e0203 */
[----:B------:R-:W-:Y:S01]  /*11a0*/  IADD3 R56, PT, PT, R56, 0x1, RZ ;  /* 0x0000000138387810 */ /* 0x000fe20007ffe0ff */
[----:B------:R-:W-:Y:S01]  /*11b0*/  UISETP.NE.AND UP0, UPT, UR11, URZ, UPT ;  /* 0x000000ff0b00728c */ /* 0x000fe2000bf05270 */
[----:B0-----:R-:W-:Y:S01]  /*11c0*/  IADD3 R25, PT, PT, R4, R57, RZ ;  /* 0x0000003904197210 */ /* 0x001fe20007ffe0ff */
[----:B------:R-:W-:-:S04]  /*11d0*/  UISETP.NE.AND UP1, UPT, UR5, URZ, UPT ;  /* 0x000000ff0500728c */ /* 0x000fc8000bf25270 */
[----:B----4-:R-:W-:Y:S01]  /*11e0*/  IMAD.WIDE R24, R25, 0x8, R22 ;  /* 0x0000000819187825 */ /* 0x010fe200078e0216 */
[----:B--2---:R-:W-:-:S03]  /*11f0*/  ISETP.NE.AND P2, PT, R56, R52, PT ;  /* 0x000000343800720c */ /* 0x004fc60003f45270 */
[----:B-1----:R-:W-:Y:S01]  /*1200*/  IMAD.WIDE R28, R7, 0x8, R24 ;  /* 0x00000008071c7825 */ /* 0x002fe200078e0218 */
[----:B------:R-:W-:-:S03]  /*1210*/  MOV R6, UR7 ;  /* 0x0000000700067c02 */ /* 0x000fc60008000f00 */
[----:B------:R-:W-:Y:S01]  /*1220*/  IMAD.WIDE R30, R7, 0x8, R28 ;  /* 0x00000008071e7825 */ /* 0x000fe200078e021c */
[----:B---3--:R-:W-:Y:S01]  /*1230*/  DMUL R32, R26, R32 ;  /* 0x000000201a207228 */ /* 0x008fe20000000000 */
[----:B------:R-:W-:Y:S10]  /*1240*/  BRA.U !UP0, `(.L_x_7) ;  /* 0x0000000108b87547 */ /* 0x000ff4000b800000 */
[-C--:B------:R-:W-:Y:S01]  /*1250*/  IMAD R49, R7, R52.reuse, R3 ;  /* 0x0000003407317224 */ /* 0x080fe200078e0203 */
[----:B------:R-:W2:Y:S03]  /*1260*/  LDG.E.64 R40, desc[UR12][R24.64] ;  /* 0x0000000c18287981 */ /* 0x000ea6000c1e1b00 */
[----:B------:R-:W-:Y:S01]  /*1270*/  IMAD.WIDE R48, R49, 0x8, R20 ;  /* 0x0000000831307825 */ /* 0x000fe200078e0214 */
[----:B------:R-:W3:Y:S04]  /*1280*/  LDG.E.64 R42, desc[UR12][R18.64] ;  /* 0x0000000c122a7981 */ /* 0x000ee8000c1e1b00 */
[----:B------:R-:W4:Y:S01]  /*1290*/  LDG.E.64 R50, desc[UR12][R48.64] ;  /* 0x0000000c30327981 */ /* 0x000f22000c1e1b00 */
[----:B------:R-:W-:-:S04]  /*12a0*/  IMAD R39, R0, R52, R59 ;  /* 0x0000003400277224 */ /* 0x000fc800078e023b */
[----:B------:R-:W-:-:S04]  /*12b0*/  IMAD.WIDE R38, R39, 0x8, R22 ;  /* 0x0000000827267825 */ /* 0x000fc800078e0216 */
[----:B------:R-:W-:Y:S01]  /*12c0*/  IMAD R45, R52, UR8, R57 ;  /* 0x00000008342d7c24 */ /* 0x000fe2000f8e0239 */
[----:B------:R0:W3:Y:S03]  /*12d0*/  LDG.E.64 R34, desc[UR12][R38.64] ;  /* 0x0000000c26227981 */ /* 0x0000e6000c1e1b00 */
[----:B------:R-:W-:-:S05]  /*12e0*/  IMAD.WIDE R44, R45, 0x8, R22 ;  /* 0x000000082d2c7825 */ /* 0x000fca00078e0216 */
[----:B------:R1:W3:Y:S01]  /*12f0*/  LDG.E.64 R36, desc[UR12][R44.64] ;  /* 0x0000000c2c247981 */ /* 0x0002e2000c1e1b00 */
[----:B0-----:R-:W-:-:S04]  /*1300*/  IMAD.WIDE R38, R7, 0x8, R38 ;  /* 0x0000000807267825 */ /* 0x001fc800078e0226 */
[----:B-1----:R-:W-:Y:S01]  /*1310*/  IMAD.WIDE R44, R7, 0x8, R44 ;  /* 0x00000008072c7825 */ /* 0x002fe200078e022c */
[----:B----4-:R-:W-:-:S08]  /*1320*/  DMUL R50, R26, R50 ;  /* 0x000000321a327228 */ /* 0x010fd00000000000 */
[----:B--2---:R-:W-:Y:S02]  /*1330*/  DMUL R40, R50, R40 ;  /* 0x0000002832287228 */ /* 0x004fe40000000000 */
[----:B---3--:R-:W-:-:S06]  /*1340*/  DMUL R42, R32, R42 ;  /* 0x0000002a202a7228 */ /* 0x008fcc0000000000 */
[----:B------:R-:W-:Y:S02]  /*1350*/  DMUL R34, R40, R34 ;  /* 0x0000002228227228 */ /* 0x000fe40000000000 */
[----:B------:R-:W0:Y:S06]  /*1360*/  LDC R41, c[0x0][0x380] ;  /* 0x0000e000ff297b82 */ /* 0x000e2c0000000800 */
[----:B------:R-:W-:-:S08]  /*1370*/  DFMA R34, R42, R36, R34 ;  /* 0x000000242a22722b */ /* 0x000fd00000000022 */
[----:B-----5:R-:W-:-:S07]  /*1380*/  DADD R34, R46, R34 ;  /* 0x000000002e227229 */ /* 0x020fce0000000022 */
[----:B------:R1:W-:Y:S04]  /*1390*/  STG.E.64 desc[UR12][R16.64], R34 ;  /* 0x0000002210007986 */ /* 0x0003e8000c101b0c */
[----:B------:R-:W2:Y:S01]  /*13a0*/  LDG.E.64 R48, desc[UR12][R28.64] ;  /* 0x0000000c1c307981 */ /* 0x000ea2000c1e1b00 */
[----:B0-----:R-:W-:-:S03]  /*13b0*/  IMAD.WIDE R36, R41, 0x8, R18 ;  /* 0x0000000829247825 */ /* 0x001fc600078e0212 */
[----:B------:R-:W3:Y:S04]  /*13c0*/  LDG.E.64 R42, desc[UR12][R38.64] ;  /* 0x0000000c262a7981 */ /* 0x000ee8000c1e1b00 */
[----:B------:R-:W4:Y:S04]  /*13d0*/  LDG.E.64 R40, desc[UR12][R36.64] ;  /* 0x0000000c24287981 */ /* 0x000f28000c1e1b00 */
[----:B------:R-:W3:Y:S01]  /*13e0*/  LDG.E.64 R46, desc[UR12][R44.64] ;  /* 0x0000000c2c2e7981 */ /* 0x000ee2000c1e1b00 */
[----:B--2---:R-:W-:Y:S02]  /*13f0*/  DMUL R48, R50, R48 ;  /* 0x0000003032307228 */ /* 0x004fe40000000000 */
[----:B----4-:R-:W-:-:S06]  /*1400*/  DMUL R40, R32, R40 ;  /* 0x0000002820287228 */ /* 0x010fcc0000000000 */
[----:B---3--:R-:W-:-:S08]  /*1410*/  DMUL R42, R48, R42 ;  /* 0x0000002a302a7228 */ /* 0x008fd00000000000 */
[----:B------:R-:W-:-:S08]  /*1420*/  DFMA R40, R40, R46, R42 ;  /* 0x0000002e2828722b */ /* 0x000fd0000000002a */
[----:B-1----:R-:W-:Y:S01]  /*1430*/  DADD R34, R34, R40 ;  /* 0x0000000022227229 */ /* 0x002fe20000000028 */
[----:B------:R-:W-:-:S06]  /*1440*/  IMAD.WIDE R48, R7, 0x8, R36 ;  /* 0x0000000807307825 */ /* 0x000fcc00078e0224 */
[----:B------:R0:W-:Y:S01]  /*1450*/  STG.E.64 desc[UR12][R16.64], R34 ;  /* 0x0000002210007986 */ /* 0x0001e2000c101b0c */
[----:B------:R-:W-:-:S03]  /*1460*/  IMAD.WIDE R36, R7, 0x8, R38 ;  /* 0x0000000807247825 */ /* 0x000fc600078e0226 */
[----:B------:R-:W2:Y:S01]  /*1470*/  LDG.E.64 R40, desc[UR12][R30.64] ;  /* 0x0000000c1e287981 */ /* 0x000ea2000c1e1b00 */
[----:B------:R-:W-:-:S03]  /*1480*/  IMAD.WIDE R42, R7, 0x8, R44 ;  /* 0x00000008072a7825 */ /* 0x000fc600078e022c */
[----:B------:R-:W3:Y:S04]  /*1490*/  LDG.E.64 R38, desc[UR12][R48.64] ;  /* 0x0000000c30267981 */ /* 0x000ee8000c1e1b00 */
[----:B------:R-:W4:Y:S04]  /*14a0*/  LDG.E.64 R36, desc[UR12][R36.64] ;  /* 0x0000000c24247981 */ /* 0x000f28000c1e1b00 */
[----:B------:R-:W4:Y:S01]  /*14b0*/  LDG.E.64 R42, desc[UR12][R42.64] ;  /* 0x0000000c2a2a7981 */ /* 0x000f22000c1e1b00 */
[----:B------:R-:W-:Y:S01]  /*14c0*/  IADD3 R6, PT, PT, R52, 0x1, RZ ;  /* 0x0000000134067810 */ /* 0x000fe20007ffe0ff */
[----:B--2---:R-:W-:-:S02]  /*14d0*/  DMUL R40, R50, R40 ;  /* 0x0000002832287228 */ /* 0x004fc40000000000 */
[----:B---3--:R-:W-:-:S06]  /*14e0*/  DMUL R38, R32, R38 ;  /* 0x0000002620267228 */ /* 0x008fcc0000000000 */
[----:B----4-:R-:W-:-:S08]  /*14f0*/  DMUL R40, R40, R36 ;  /* 0x0000002428287228 */ /* 0x010fd00000000000 */
[----:B------:R-:W-:-:S08]  /*1500*/  DFMA R38, R38, R42, R40 ;  /* 0x0000002a2626722b */ /* 0x000fd00000000028 */
[----:B------:R-:W-:-:S07]  /*1510*/  DADD R46, R34, R38 ;  /* 0x00000000222e7229 */ /* 0x000fce0000000026 */
[----:B------:R0:W-:Y:S04]  /*1520*/  STG.E.64 desc[UR12][R16.64], R46 ;  /* 0x0000002e10007986 */ /* 0x0001e8000c101b0c */
.L_x_7:
[----:B------:R-:W-:Y:S05]  /*1530*/  BRA.U !UP1, `(.L_x_8) ;  /* 0x0000000509847547 */ /* 0x000fea000b800000 */
.L_x_9:
[C---:B------:R-:W-:Y:S01]  /*1540*/  IMAD R39, R6.reuse, R7, R3 ;  /* 0x0000000706277224 */ /* 0x040fe200078e0203 */
[----:B-1----:R-:W2:Y:S01]  /*1550*/  LDG.E.64 R44, desc[UR12][R24.64] ;  /* 0x0000000c182c7981 */ /* 0x002ea2000c1e1b00 */
[----:B0-----:R-:W-:Y:S01]  /*1560*/  IMAD R35, R6, R0, R5 ;  /* 0x0000000006237224 */ /* 0x001fe200078e0205 */
[----:B------:R-:W0:Y:S01]  /*1570*/  LDCU UR7, c[0x0][0x38c] ;  /* 0x00007180ff0777ac */ /* 0x000e220008000800 */
[----:B------:R-:W-:-:S06]  /*1580*/  IMAD.WIDE R38, R39, 0x8, R20 ;  /* 0x0000000827267825 */ /* 0x000fcc00078e0214 */
[----:B------:R-:W3:Y:S01]  /*1590*/  LDG.E.64 R38, desc[UR12][R38.64] ;  /* 0x0000000c26267981 */ /* 0x000ee2000c1e1b00 */
[----:B------:R-:W-:Y:S02]  /*15a0*/  IMAD R37, R6, R0, R59 ;  /* 0x0000000006257224 */ /* 0x000fe400078e023b */
[----:B------:R-:W-:-:S04]  /*15b0*/  IMAD.WIDE R34, R35, 0x8, R22 ;  /* 0x0000000823227825 */ /* 0x000fc800078e0216 */
[----:B------:R-:W-:Y:S01]  /*15c0*/  IMAD.WIDE R36, R37, 0x8, R22 ;  /* 0x0000000825247825 */ /* 0x000fe200078e0216 */
[----:B------:R-:W4:Y:S03]  /*15d0*/  LDG.E.64 R48, desc[UR12][R34.64] ;  /* 0x0000000c22307981 */ /* 0x000f26000c1e1b00 */
[----:B------:R-:W-:Y:S01]  /*15e0*/  IMAD R43, R6, UR8, R57 ;  /* 0x00000008062b7c24 */ /* 0x000fe2000f8e0239 */
[----:B------:R-:W4:Y:S03]  /*15f0*/  LDG.E.64 R40, desc[UR12][R36.64] ;  /* 0x0000000c24287981 */ /* 0x000f26000c1e1b00 */
[----:B------:R-:W-:-:S06]  /*1600*/  IMAD.WIDE R42, R43, 0x8, R22 ;  /* 0x000000082b2a7825 */ /* 0x000fcc00078e0216 */
[----:B------:R-:W4:Y:S01]  /*1610*/  LDG.E.64 R42, desc[UR12][R42.64] ;  /* 0x0000000c2a2a7981 */ /* 0x000f22000c1e1b00 */
[----:B---3--:R-:W-:-:S08]  /*1620*/  DMUL R38, R26, R38 ;  /* 0x000000261a267228 */ /* 0x008fd00000000000 */
[----:B--2---:R-:W-:Y:S02]  /*1630*/  DMUL R44, R38, R44 ;  /* 0x0000002c262c7228 */ /* 0x004fe40000000000 */
[----:B----4-:R-:W-:-:S06]  /*1640*/  DMUL R48, R32, R48 ;  /* 0x0000003020307228 */ /* 0x010fcc0000000000 */
[----:B------:R-:W-:-:S08]  /*1650*/  DMUL R40, R44, R40 ;  /* 0x000000282c287228 */ /* 0x000fd00000000000 */
[----:B------:R-:W-:-:S08]  /*1660*/  DFMA R40, R48, R42, R40 ;  /* 0x0000002a3028722b */ /* 0x000fd00000000028 */
[----:B-----5:R-:W-:Y:S01]  /*1670*/  DADD R46, R40, R46 ;  /* 0x00000000282e7229 */ /* 0x020fe2000000002e */
[----:B------:R-:W-:Y:S02]  /*1680*/  IMAD R49, R6, UR8, R57 ;  /* 0x0000000806317c24 */ /* 0x000fe4000f8e0239 */
[----:B------:R-:W-:-:S04]  /*1690*/  IMAD.WIDE R40, R7, 0x8, R36 ;  /* 0x0000000807287825 */ /* 0x000fc800078e0224 */
[----:B------:R1:W-:Y:S01]  /*16a0*/  STG.E.64 desc[UR12][R16.64], R46 ;  /* 0x0000002e10007986 */ /* 0x0003e2000c101b0c */
[----:B------:R-:W-:-:S03]  /*16b0*/  IMAD.WIDE R44, R7, 0x8, R34 ;  /* 0x00000008072c7825 */ /* 0x000fc600078e0222 */
[----:B------:R-:W2:Y:S01]  /*16c0*/  LDG.E.64 R54, desc[UR12][R28.64] ;  /* 0x0000000c1c367981 */ /* 0x000ea2000c1e1b00 */
[----:B------:R-:W-:-:S03]  /*16d0*/  IMAD.WIDE R42, R49, 0x8, R22 ;  /* 0x00000008312a7825 */ /* 0x000fc600078e0216 */
[----:B------:R3:W4:Y:S04]  /*16e0*/  LDG.E.64 R52, desc[UR12][R40.64] ;  /* 0x0000000c28347981 */ /* 0x000728000c1e1b00 */
[----:B------:R-:W4:Y:S01]  /*16f0*/  LDG.E.64 R48, desc[UR12][R44.64] ;  /* 0x0000000c2c307981 */ /* 0x000f22000c1e1b00 */
[----:B------:R-:W-:-:S05]  /*1700*/  IMAD.WIDE R42, R7, 0x8, R42 ;  /* 0x00000008072a7825 */ /* 0x000fca00078e022a */
[----:B------:R0:W4:Y:S01]  /*1710*/  LDG.E.64 R50, desc[UR12][R42.64] ;  /* 0x0000000c2a327981 */ /* 0x000122000c1e1b00 */
[----:B---3--:R-:W-:-:S04]  /*1720*/  IMAD.WIDE R40, R7, 0x8, R40 ;  /* 0x0000000807287825 */ /* 0x008fc800078e0228 */
[----:B0-----:R-:W-:Y:S01]  /*1730*/  IMAD.WIDE R42, R7, 0x8, R42 ;  /* 0x00000008072a7825 */ /* 0x001fe200078e022a */
[----:B--2---:R-:W-:-:S08]  /*1740*/  DMUL R54, R38, R54 ;  /* 0x0000003626367228 */ /* 0x004fd00000000000 */
[----:B----4-:R-:W-:Y:S02]  /*1750*/  DMUL R52, R54, R52 ;  /* 0x0000003436347228 */ /* 0x010fe40000000000 */
[----:B------:R-:W-:-:S08]  /*1760*/  DMUL R48, R32, R48 ;  /* 0x0000003020307228 */ /* 0x000fd00000000000 */
[----:B------:R-:W-:-:S08]  /*1770*/  DFMA R48, R48, R50, R52 ;  /* 0x000000323030722b */ /* 0x000fd00000000034 */
[----:B------:R-:W-:Y:S01]  /*1780*/  DADD R48, R46, R48 ;  /* 0x000000002e307229 */ /* 0x000fe20000000030 */
[----:B------:R-:W-:-:S06]  /*1790*/  IMAD.WIDE R52, R7, 0x8, R44 ;  /* 0x0000000807347825 */ /* 0x000fcc00078e022c */
[----:B------:R0:W-:Y:S04]  /*17a0*/  STG.E.64 desc[UR12][R16.64], R48 ;  /* 0x0000003010007986 */ /* 0x0001e8000c101b0c */
[----:B-1----:R-:W2:Y:S04]  /*17b0*/  LDG.E.64 R46, desc[UR12][R30.64] ;  /* 0x0000000c1e2e7981 */ /* 0x002ea8000c1e1b00 */
[----:B------:R1:W3:Y:S04]  /*17c0*/  LDG.E.64 R44, desc[UR12][R52.64] ;  /* 0x0000000c342c7981 */ /* 0x0002e8000c1e1b00 */
[----:B------:R-:W4:Y:S04]  /*17d0*/  LDG.E.64 R40, desc[UR12][R40.64] ;  /* 0x0000000c28287981 */ /* 0x000f28000c1e1b00 */
[----:B------:R-:W4:Y:S01]  /*17e0*/  LDG.E.64 R50, desc[UR12][R42.64] ;  /* 0x0000000c2a327981 */ /* 0x000f22000c1e1b00 */
[----:B------:R-:W-:-:S04]  /*17f0*/  IMAD R55, R6, R7, R3 ;  /* 0x0000000706377224 */ /* 0x000fc800078e0203 */
[----:B------:R-:W-:-:S04]  /*1800*/  IMAD.WIDE R54, R55, 0x8, R20 ;  /* 0x0000000837367825 */ /* 0x000fc800078e0214 */
[----:B------:R-:W-:-:S04]  /*1810*/  IMAD.WIDE R54, R7, 0x8, R54 ;  /* 0x0000000807367825 */ /* 0x000fc800078e0236 */
[----:B------:R-:W-:-:S04]  /*1820*/  IMAD.WIDE R34, R0, 0x8, R34 ;  /* 0x0000000800227825 */ /* 0x000fc800078e0222 */
[----:B------:R-:W-:-:S04]  /*1830*/  IMAD.WIDE R36, R0, 0x8, R36 ;  /* 0x0000000800247825 */ /* 0x000fc800078e0224 */
[----:B-1----:R-:W-:Y:S01]  /*1840*/  IMAD.WIDE R52, R7, 0x8, R42 ;  /* 0x0000000807347825 */ /* 0x002fe200078e022a */
[----:B--2---:R-:W-:Y:S02]  /*1850*/  DMUL R46, R38, R46 ;  /* 0x0000002e262e7228 */ /* 0x004fe40000000000 */
[----:B---3--:R-:W-:-:S06]  /*1860*/  DMUL R44, R32, R44 ;  /* 0x0000002c202c7228 */ /* 0x008fcc0000000000 */
[----:B----4-:R-:W-:-:S08]  /*1870*/  DMUL R46, R46, R40 ;  /* 0x000000282e2e7228 */ /* 0x010fd00000000000 */
[----:B------:R-:W-:-:S08]  /*1880*/  DFMA R44, R44, R50, R46 ;  /* 0x000000322c2c722b */ /* 0x000fd0000000002e */
[----:B------:R-:W-:-:S07]  /*1890*/  DADD R44, R48, R44 ;  /* 0x00000000302c7229 */ /* 0x000fce000000002c */
[----:B------:R1:W-:Y:S04]  /*18a0*/  STG.E.64 desc[UR12][R16.64], R44 ;  /* 0x0000002c10007986 */ /* 0x0003e8000c101b0c */
[----:B------:R-:W2:Y:S04]  /*18b0*/  LDG.E.64 R40, desc[UR12][R54.64] ;  /* 0x0000000c36287981 */ /* 0x000ea8000c1e1b00 */
[----:B------:R-:W3:Y:S04]  /*18c0*/  LDG.E.64 R38, desc[UR12][R24.64] ;  /* 0x0000000c18267981 */ /* 0x000ee8000c1e1b00 */
[----:B0-----:R0:W4:Y:S04]  /*18d0*/  LDG.E.64 R48, desc[UR12][R34.64] ;  /* 0x0000000c22307981 */ /* 0x001128000c1e1b00 */
[----:B------:R1:W4:Y:S04]  /*18e0*/  LDG.E.64 R46, desc[UR12][R36.64] ;  /* 0x0000000c242e7981 */ /* 0x000328000c1e1b00 */
[----:B------:R1:W4:Y:S01]  /*18f0*/  LDG.E.64 R50, desc[UR12][R52.64] ;  /* 0x0000000c34327981 */ /* 0x000322000c1e1b00 */
[----:B------:R-:W-:Y:S01]  /*1900*/  DMUL R42, R10, 0.5 ;  /* 0x3fe000000a2a7828 */ /* 0x000fe20000000000 */
[----:B0-----:R-:W-:-:S04]  /*1910*/  IMAD.WIDE R34, R7, 0x8, R34 ;  /* 0x0000000807227825 */ /* 0x001fc800078e0222 */
[----:B-1----:R-:W-:-:S04]  /*1920*/  IMAD.WIDE R36, R7, 0x8, R36 ;  /* 0x0000000807247825 */ /* 0x002fc800078e0224 */
[----:B------:R-:W-:Y:S01]  /*1930*/  IMAD.WIDE R52, R7, 0x8, R52 ;  /* 0x0000000807347825 */ /* 0x000fe200078e0234 */
[----:B--2---:R-:W-:-:S08]  /*1940*/  DMUL R40, R42, R40 ;  /* 0x000000282a287228 */ /* 0x004fd00000000000 */
[----:B---3--:R-:W-:Y:S02]  /*1950*/  DMUL R38, R40, R38 ;  /* 0x0000002628267228 */ /* 0x008fe40000000000 */
[----:B----4-:R-:W-:-:S06]  /*1960*/  DMUL R48, R32, R48 ;  /* 0x0000003020307228 */ /* 0x010fcc0000000000 */
[----:B------:R-:W-:-:S08]  /*1970*/  DMUL R38, R38, R46 ;  /* 0x0000002e26267228 */ /* 0x000fd00000000000 */
[----:B------:R-:W-:-:S08]  /*1980*/  DFMA R38, R48, R50, R38 ;  /* 0x000000323026722b */ /* 0x000fd00000000026 */
[----:B------:R-:W-:-:S07]  /*1990*/  DADD R44, R44, R38 ;  /* 0x000000002c2c7229 */ /* 0x000fce0000000026 */
[----:B------:R0:W-:Y:S04]  /*19a0*/  STG.E.64 desc[UR12][R16.64], R44 ;  /* 0x0000002c10007986 */ /* 0x0001e8000c101b0c */
[----:B------:R-:W2:Y:S04]  /*19b0*/  LDG.E.64 R38, desc[UR12][R28.64] ;  /* 0x0000000c1c267981 */ /* 0x000ea8000c1e1b00 */
[----:B------:R-:W3:Y:S04]  /*19c0*/  LDG.E.64 R46, desc[UR12][R34.64] ;  /* 0x0000000c222e7981 */ /* 0x000ee8000c1e1b00 */
[----:B------:R-:W4:Y:S04]  /*19d0*/  LDG.E.64 R42, desc[UR12][R36.64] ;  /* 0x0000000c242a7981 */ /* 0x000f28000c1e1b00 */
[----:B------:R-:W4:Y:S01]  /*19e0*/  LDG.E.64 R48, desc[UR12][R52.64] ;  /* 0x0000000c34307981 */ /* 0x000f22000c1e1b00 */
[----:B--2---:R-:W-:-:S02]  /*19f0*/  DMUL R38, R40, R38 ;  /* 0x0000002628267228 */ /* 0x004fc40000000000 */
[----:B---3--:R-:W-:-:S06]  /*1a00*/  DMUL R46, R32, R46 ;  /* 0x0000002e202e7228 */ /* 0x008fcc0000000000 */
[----:B----4-:R-:W-:-:S08]  /*1a10*/  DMUL R38, R38, R42 ;  /* 0x0000002a26267228 */ /* 0x010fd00000000000 */
[----:B------:R-:W-:-:S08]  /*1a20*/  DFMA R38, R46, R48, R38 ;  /* 0x000000302e26722b */ /* 0x000fd00000000026 */
[----:B0-----:R-:W-:Y:S01]  /*1a30*/  DADD R44, R44, R38 ;  /* 0x000000002c2c7229 */ /* 0x001fe20000000026 */
        /* <DEDUP_REMOVED lines=8> */
[----:B------:R-:W-:-:S04]  /*1ac0*/  IADD3 R6, PT, PT, R6, 0x2, RZ ;  /* 0x0000000206067810 */ /* 0x000fc80007ffe0ff */
[----:B------:R-:W-:Y:S01]  /*1ad0*/  ISETP.NE.AND P0, PT, R6, UR7, PT ;  /* 0x0000000706007c0c */ /* 0x000fe2000bf05270 */
[----:B--2---:R-:W-:Y:S02]  /*1ae0*/  DMUL R38, R40, R38 ;  /* 0x0000002628267228 */ /* 0x004fe40000000000 */
[----:B---3--:R-:W-:-:S06]  /*1af0*/  DMUL R36, R32, R36 ;  /* 0x0000002420247228 */ /* 0x008fcc0000000000 */
[----:B----4-:R-:W-:-:S08]  /*1b00*/  DMUL R38, R38, R34 ;  /* 0x0000002226267228 */ /* 0x010fd00000000000 */
[----:B------:R-:W-:-:S08]  /*1b10*/  DFMA R36, R36, R42, R38 ;  /* 0x0000002a2424722b */ /* 0x000fd00000000026 */
[----:B------:R-:W-:-:S07]  /*1b20*/  DADD R46, R44, R36 ;  /* 0x000000002c2e7229 */ /* 0x000fce0000000024 */
[----:B------:R1:W-:Y:S01]  /*1b30*/  STG.E.64 desc[UR12][R16.64], R46 ;  /* 0x0000002e10007986 */ /* 0x0003e2000c101b0c */
[----:B------:R-:W-:Y:S05]  /*1b40*/  @P0 BRA `(.L_x_9) ;  /* 0xfffffff8007c0947 */ /* 0x000fea000383ffff */
.L_x_8:
[----:B------:R-:W-:Y:S05]  /*1b50*/  @P2 BRA `(.L_x_10) ;  /* 0xfffffff400642947 */ /* 0x000fea000383ffff */
[----:B------:R-:W2:Y:S02]  /*1b60*/  LDCU UR7, c[0x0][0x388] ;  /* 0x00007100ff0777ac */ /* 0x000ea40008000800 */
[----:B--2---:R-:W-:-:S07]  /*1b70*/  MOV R4, UR7 ;  /* 0x0000000700047c02 */ /* 0x004fce0008000f00 */
.L_x_15:
[----:B--2---:R-:W2:Y:S08]  /*1b80*/  LDC R18, c[0x0][0x380] ;  /* 0x0000e000ff127b82 */ /* 0x004eb00000000800 */
[----:B---3--:R-:W3:Y:S01]  /*1b90*/  LDC.64 R20, c[0x0][0x398] ;  /* 0x0000e600ff147b82 */ /* 0x008ee20000000a00 */
[----:B------:R-:W4:Y:S01]  /*1ba0*/  LDCU UR7, c[0x0][0x388] ;  /* 0x00007100ff0777ac */ /* 0x000f220008000800 */
[----:B0-----:R-:W0:Y:S01]  /*1bb0*/  LDCU UR14, c[0x0][0x38c] ;  /* 0x00007180ff0e77ac */ /* 0x001e220008000800 */
[----:B--2---:R-:W-:-:S04]  /*1bc0*/  IMAD R7, R4, R18, R3 ;  /* 0x0000001204077224 */ /* 0x004fc800078e0203 */
[----:B---3--:R-:W-:-:S05]  /*1bd0*/  IMAD.WIDE R20, R7, 0x8, R20 ;  /* 0x0000000807147825 */ /* 0x008fca00078e0214 */
[----:B------:R-:W2:Y:S01]  /*1be0*/  LDG.E.64 R6, desc[UR12][R20.64] ;  /* 0x0000000c14067981 */ /* 0x000ea2000c1e1b00 */
[----:B------:R-:W-:Y:S01]  /*1bf0*/  UISETP.GE.U32.AND UP0, UPT, UR5, 0x3, UPT ;  /* 0x000000030500788c */ /* 0x000fe2000bf06070 */
[----:B------:R-:W-:Y:S01]  /*1c00*/  DMUL R22, R10, 0.5 ;  /* 0x3fe000000a167828 */ /* 0x000fe20000000000 */
[C---:B------:R-:W-:Y:S01]  /*1c10*/  IMAD R19, R4.reuse, R0, R3 ;  /* 0x0000000004137224 */ /* 0x040fe200078e0203 */
[----:B------:R-:W-:-:S04]  /*1c20*/  IADD3 R4, PT, PT, R4, 0x1, RZ ;  /* 0x0000000104047810 */ /* 0x000fc80007ffe0ff */
[----:B0-----:R-:W-:Y:S02]  /*1c30*/  ISETP.NE.AND P2, PT, R4, UR14, PT ;  /* 0x0000000e04007c0c */ /* 0x001fe4000bf45270 */
[----:B--2---:R-:W-:Y:S01]  /*1c40*/  DMUL R6, R22, R6 ;  /* 0x0000000616067228 */ /* 0x004fe20000000000 */
[----:B----4-:R-:W-:Y:S01]  /*1c50*/  MOV R22, UR7 ;  /* 0x0000000700167c02 */ /* 0x010fe20008000f00 */
[----:B------:R-:W-:Y:S09]  /*1c60*/  BRA.U !UP0, `(.L_x_11) ;  /* 0x0000000508747547 */ /* 0x000ff2000b800000 */
[----:B------:R-:W-:Y:S02]  /*1c70*/  MOV R23, RZ ;  /* 0x000000ff00177202 */ /* 0x000fe40000000f00 */
[----:B------:R-:W-:-:S07]  /*1c80*/  MOV R22, UR7 ;  /* 0x0000000700167c02 */ /* 0x000fce0008000f00 */
.L_x_12:
[----:B0-----:R-:W0:Y:S01]  /*1c90*/  LDC.64 R26, c[0x0][0x3a0] ;  /* 0x0000e800ff1a7b82 */ /* 0x001e220000000a00 */
        /* <DEDUP_REMOVED lines=19> */
[----:B------:R-:W3:Y:S01]  /*1dd0*/  LDG.E.64 R36, desc[UR12][R26.64] ;  /* 0x0000000c1a247981 */ /* 0x000ee2000c1e1b00 */
[----:B------:R-:W-:-:S04]  /*1de0*/  IMAD.WIDE R20, R0, 0x8, R20 ;  /* 0x0000000800147825 */ /* 0x000fc800078e0214 */
[----:B------:R-:W-:Y:S01]  /*1df0*/  IMAD.WIDE R32, R18, 0x8, R26 ;  /* 0x0000000812207825 */ /* 0x000fe200078e021a */
[----:B0-----:R-:W-:-:S08]  /*1e00*/  DMUL R24, R6, R34 ;  /* 0x0000002206187228 */ /* 0x001fd00000000000 */
[----:B---3--:R-:W-:-:S07]  /*1e10*/  DFMA R24, R24, R36, R30 ;  /* 0x000000241818722b */ /* 0x008fce000000001e */
[----:B------:R0:W-:Y:S04]  /*1e20*/  STG.E.64 desc[UR12][R16.64], R24 ;  /* 0x0000001810007986 */ /* 0x0001e8000c101b0c */
[----:B------:R-:W3:Y:S04]  /*1e30*/  LDG.E.64 R28, desc[UR12][R20.64] ;  /* 0x0000000c141c7981 */ /* 0x000ee8000c1e1b00 */
[----:B------:R-:W4:Y:S01]  /*1e40*/  LDG.E.64 R36, desc[UR12][R32.64] ;  /* 0x0000000c20247981 */ /* 0x000f22000c1e1b00 */
[----:B--2---:R-:W-:-:S04]  /*1e50*/  IMAD.WIDE R30, R18, 0x8, R20 ;  /* 0x00000008121e7825 */ /* 0x004fc800078e0214 */
[----:B------:R-:W-:Y:S01]  /*1e60*/  IMAD.WIDE R34, R18, 0x8, R32 ;  /* 0x0000000812227825 */ /* 0x000fe200078e0220 */
[----:B---3--:R-:W-:-:S08]  /*1e70*/  DMUL R28, R6, R28 ;  /* 0x0000001c061c7228 */ /* 0x008fd00000000000 */
[----:B----4-:R-:W-:-:S07]  /*1e80*/  DFMA R28, R28, R36, R24 ;  /* 0x000000241c1c722b */ /* 0x010fce0000000018 */
[----:B------:R2:W-:Y:S04]  /*1e90*/  STG.E.64 desc[UR12][R16.64], R28 ;  /* 0x0000001c10007986 */ /* 0x0005e8000c101b0c */
[----:B------:R-:W3:Y:S04]  /*1ea0*/  LDG.E.64 R26, desc[UR12][R30.64] ;  /* 0x0000000c1e1a7981 */ /* 0x000ee8000c1e1b00 */
[----:B------:R-:W4:Y:S01]  /*1eb0*/  LDG.E.64 R36, desc[UR12][R34.64] ;  /* 0x0000000c22247981 */ /* 0x000f22000c1e1b00 */
[----:B0-----:R-:W-:-:S04]  /*1ec0*/  IMAD.WIDE R24, R18, 0x8, R30 ;  /* 0x0000000812187825 */ /* 0x001fc800078e021e */
        /* <DEDUP_REMOVED lines=11> */
[----:B------:R-:W3:Y:S04]  /*1f80*/  LDG.E.64 R30, desc[UR12][R20.64] ;  /* 0x0000000c141e7981 */ /* 0x000ee8000c1e1b00 */
[----:B------:R-:W4:Y:S01]  /*1f90*/  LDG.E.64 R36, desc[UR12][R34.64] ;  /* 0x0000000c22247981 */ /* 0x000f22000c1e1b00 */
[----:B------:R-:W-:-:S04]  /*1fa0*/  IMAD.WIDE R24, R18, 0x8, R20 ;  /* 0x0000000812187825 */ /* 0x000fc800078e0214 */
[----:B------:R-:W-:Y:S01]  /*1fb0*/  IMAD.WIDE R32, R18, 0x8, R34 ;  /* 0x0000000812207825 */ /* 0x000fe200078e0222 */
[----:B---3--:R-:W-:-:S08]  /*1fc0*/  DMUL R30, R6, R30 ;  /* 0x0000001e061e7228 */ /* 0x008fd00000000000 */
[----:B----4-:R-:W-:-:S07]  /*1fd0*/  DFMA R30, R30, R36, R28 ;  /* 0x000000241e1e722b */ /* 0x010fce000000001c */
[----:B------:R3:W-:Y:S04]  /*1fe0*/  STG.E.64 desc[UR12][R16.64], R30 ;  /* 0x0000001e10007986 */ /* 0x0007e8000c101b0c */
[----:B0-----:R-:W4:Y:S04]  /*1ff0*/  LDG.E.64 R26, desc[UR12][R24.64] ;  /* 0x0000000c181a7981 */ /* 0x001f28000c1e1b00 */
[----:B------:R-:W3:Y:S01]  /*2000*/  LDG.E.64 R36, desc[UR12][R32.64] ;  /* 0x0000000c20247981 */ /* 0x000ee2000c1e1b00 */
[----:B--2---:R-:W-:-:S04]  /*2010*/  IMAD.WIDE R28, R18, 0x8, R24 ;  /* 0x00000008121c7825 */ /* 0x004fc800078e0218 */
[----:B------:R-:W-:Y:S01]  /*2020*/  IMAD.WIDE R34, R18, 0x8, R32 ;  /* 0x0000000812227825 */ /* 0x000fe200078e0220 */
[----:B----4-:R-:W-:-:S08]  /*2030*/  DMUL R26, R6, R26 ;  /* 0x0000001a061a7228 */ /* 0x010fd00000000000 */
[----:B---3--:R-:W-:-:S07]  /*2040*/  DFMA R26, R26, R36, R30 ;  /* 0x000000241a1a722b */ /* 0x008fce000000001e */
        /* <DEDUP_REMOVED lines=15> */
[----:B------:R-:W3:Y:S04]  /*2140*/  LDG.E.64 R28, desc[UR12][R26.64] ;  /* 0x0000000c1a1c7981 */ /* 0x000ee8000c1e1b00 */
[----:B------:R-:W4:Y:S01]  /*2150*/  LDG.E.64 R36, desc[UR12][R34.64] ;  /* 0x0000000c22247981 */ /* 0x000f22000c1e1b00 */
[----:B------:R-:W-:-:S04]  /*2160*/  IMAD.WIDE R20, R18, 0x8, R26 ;  /* 0x0000000812147825 */ /* 0x000fc800078e021a */
[----:B--2---:R-:W-:Y:S01]  /*2170*/  IMAD.WIDE R30, R18, 0x8, R34 ;  /* 0x00000008121e7825 */ /* 0x004fe200078e0222 */
[----:B---3--:R-:W-:-:S08]  /*2180*/  DMUL R28, R6, R28 ;  /* 0x0000001c061c7228 */ /* 0x008fd00000000000 */
[----:B----4-:R-:W-:-:S07]  /*2190*/  DFMA R28, R28, R36, R24 ;  /* 0x000000241c1c722b */ /* 0x010fce0000000018 */
[----:B------:R0:W-:Y:S04]  /*21a0*/  STG.E.64 desc[UR12][R16.64], R28 ;  /* 0x0000001c10007986 */ /* 0x0001e8000c101b0c */
[----:B------:R-:W1:Y:S04]  /*21b0*/  LDG.E.64 R20, desc[UR12][R20.64] ;  /* 0x0000000c14147981 */ /* 0x000e68000c1e1b00 */
[----:B------:R-:W2:Y:S01]  /*21c0*/  LDG.E.64 R30, desc[UR12][R30.64] ;  /* 0x0000000c1e1e7981 */ /* 0x000ea2000c1e1b00 */
[----:B------:R-:W-:Y:S02]  /*21d0*/  IADD3 R23, PT, PT, R23, 0x4, RZ ;  /* 0x0000000417177810 */ /* 0x000fe40007ffe0ff */
[----:B------:R-:W-:-:S02]  /*21e0*/  IADD3 R22, PT, PT, R22, 0x4, RZ ;  /* 0x0000000416167810 */ /* 0x000fc40007ffe0ff */
[----:B------:R-:W-:Y:S01]  /*21f0*/  ISETP.NE.AND P0, PT, R23, UR4, PT ;  /* 0x0000000417007c0c */ /* 0x000fe2000bf05270 */
[----:B-1----:R-:W-:-:S08]  /*2200*/  DMUL R46, R6, R20 ;  /* 0x00000014062e7228 */ /* 0x002fd00000000000 */
[----:B--2---:R-:W-:-:S07]  /*2210*/  DFMA R46, R46, R30, R28 ;  /* 0x0000001e2e2e722b */ /* 0x004fce000000001c */
[----:B------:R0:W-:Y:S01]  /*2220*/  STG.E.64 desc[UR12][R16.64], R46 ;  /* 0x0000002e10007986 */ /* 0x0001e2000c101b0c */
[----:B------:R-:W-:Y:S05]  /*2230*/  @P0 BRA `(.L_x_12) ;  /* 0xfffffff800940947 */ /* 0x000fea000383ffff */
.L_x_11:
[----:B------:R-:W-:-:S09]  /*2240*/  UISETP.NE.AND UP0, UPT, UR10, URZ, UPT ;  /* 0x000000ff0a00728c */ /* 0x000fd2000bf05270 */
[----:B------:R-:W-:Y:S05]  /*2250*/  BRA.U !UP0, `(.L_x_13) ;  /* 0x0000000508287547 */ /* 0x000fea000b800000 */
[----:B------:R-:W-:Y:S02]  /*2260*/  UISETP.NE.AND UP0, UPT, UR10, 0x1, UPT ;  /* 0x000000010a00788c */ /* 0x000fe4000bf05270 */
[----:B------:R-:W-:-:S07]  /*2270*/  UISETP.NE.AND UP1, UPT, UR11, URZ, UPT ;  /* 0x000000ff0b00728c */ /* 0x000fce000bf25270 */
[----:B------:R-:W-:Y:S05]  /*2280*/  BRA.U !UP0, `(.L_x_14) ;  /* 0x0000000108b87547 */ /* 0x000fea000b800000 */
[----:B------:R-:W2:Y:S01]  /*2290*/  LDC.64 R26, c[0x0][0x3a0] ;  /* 0x0000e800ff1a7b82 */ /* 0x000ea20000000a00 */
[C---:B------:R-:W-:Y:S02]  /*22a0*/  IMAD R21, R22.reuse, R0, R5 ;  /* 0x0000000016157224 */ /* 0x040fe400078e0205 */
[----:B------:R-:W-:Y:S02]  /*22b0*/  IMAD R23, R22, UR8, R19 ;  /* 0x0000000816177c24 */ /* 0x000fe4000f8e0213 */
[----:B--2---:R-:W-:-:S05]  /*22c0*/  IMAD.WIDE R20, R21, 0x8, R26 ;  /* 0x0000000815147825 */ /* 0x004fca00078e021a */
[----:B0-----:R-:W2:Y:S01]  /*22d0*/  LDG.E.64 R24, desc[UR12][R20.64] ;  /* 0x0000000c14187981 */ /* 0x001ea2000c1e1b00 */
        /* <DEDUP_REMOVED lines=35> */
[----:B------:R-:W1:Y:S04]  /*2510*/  LDG.E.64 R20, desc[UR12][R20.64] ;  /* 0x0000000c14147981 */ /* 0x000e68000c1e1b00 */
[----:B------:R-:W3:Y:S01]  /*2520*/  LDG.E.64 R24, desc[UR12][R24.64] ;  /* 0x0000000c18187981 */ /* 0x000ee2000c1e1b00 */
[----:B------:R-:W-:Y:S01]  /*2530*/  IADD3 R22, PT, PT, R22, 0x2, RZ ;  /* 0x0000000216167810 */ /* 0x000fe20007ffe0ff */
[----:B-1----:R-:W-:-:S08]  /*2540*/  DMUL R46, R6, R20 ;  /* 0x00000014062e7228 */ /* 0x002fd00000000000 */
[----:B---3--:R-:W-:-:S07]  /*2550*/  DFMA R46, R46, R24, R26 ;  /* 0x000000182e2e722b */ /* 0x008fce000000001a */
[----:B------:R2:W-:Y:S04]  /*2560*/  STG.E.64 desc[UR12][R16.64], R46 ;  /* 0x0000002e10007986 */ /* 0x0005e8000c101b0c */
.L_x_14:
[----:B------:R-:W-:Y:S05]  /*2570*/  BRA.U !UP1, `(.L_x_13) ;  /* 0x0000000109607547 */ /* 0x000fea000b800000 */
[----:B0-----:R-:W0:Y:S01]  /*2580*/  LDC.64 R24, c[0x0][0x3a0] ;  /* 0x0000e800ff187b82 */ /* 0x001e220000000a00 */
[C---:B------:R-:W-:Y:S02]  /*2590*/  IMAD R21, R22.reuse, R0, R5 ;  /* 0x0000000016157224 */ /* 0x040fe400078e0205 */
[----:B------:R-:W-:Y:S02]  /*25a0*/  IMAD R19, R22, UR8, R19 ;  /* 0x0000000816137c24 */ /* 0x000fe4000f8e0213 */
[----:B0-----:R-:W-:-:S05]  /*25b0*/  IMAD.WIDE R20, R21, 0x8, R24 ;  /* 0x0000000815147825 */ /* 0x001fca00078e0218 */
[----:B------:R-:W3:Y:S01]  /*25c0*/  LDG.E.64 R22, desc[UR12][R20.64] ;  /* 0x0000000c14167981 */ /* 0x000ee2000c1e1b00 */
[----:B------:R-:W-:-:S05]  /*25d0*/  IMAD.WIDE R24, R19, 0x8, R24 ;  /* 0x0000000813187825 */ /* 0x000fca00078e0218 */
[----:B--2---:R-:W2:Y:S01]  /*25e0*/  LDG.E.64 R26, desc[UR12][R24.64] ;  /* 0x0000000c181a7981 */ /* 0x004ea2000c1e1b00 */
[----:B------:R-:W-:Y:S01]  /*25f0*/  IMAD.WIDE R30, R18, 0x8, R24 ;  /* 0x00000008121e7825 */ /* 0x000fe200078e0218 */
[----:B---3--:R-:W-:-:S08]  /*2600*/  DMUL R22, R6, R22 ;  /* 0x0000001606167228 */ /* 0x008fd00000000000 */
[----:B--2--5:R-:W-:Y:S01]  /*2610*/  DFMA R22, R22, R26, R46 ;  /* 0x0000001a1616722b */ /* 0x024fe2000000002e */
[----:B------:R-:W-:-:S06]  /*2620*/  IMAD.WIDE R26, R18, 0x8, R20 ;  /* 0x00000008121a7825 */ /* 0x000fcc00078e0214 */
[----:B------:R3:W-:Y:S04]  /*2630*/  STG.E.64 desc[UR12][R16.64], R22 ;  /* 0x0000001610007986 */ /* 0x0007e8000c101b0c */
[----:B------:R-:W2:Y:S04]  /*2640*/  LDG.E.64 R28, desc[UR12][R26.64] ;  /* 0x0000000c1a1c7981 */ /* 0x000ea8000c1e1b00 */
[----:B------:R-:W4:Y:S01]  /*2650*/  LDG.E.64 R32, desc[UR12][R30.64] ;  /* 0x0000000c1e207981 */ /* 0x000f22000c1e1b00 */
[----:B------:R-:W-:-:S04]  /*2660*/  IMAD.WIDE R20, R18, 0x8, R26 ;  /* 0x0000000812147825 */ /* 0x000fc800078e021a */
[----:B------:R-:W-:Y:S01]  /*2670*/  IMAD.WIDE R24, R18, 0x8, R30 ;  /* 0x0000000812187825 */ /* 0x000fe200078e021e */
[----:B--2---:R-:W-:-:S08]  /*2680*/  DMUL R28, R6, R28 ;  /* 0x0000001c061c7228 */ /* 0x004fd00000000000 */
[----:B----4-:R-:W-:-:S07]  /*2690*/  DFMA R28, R28, R32, R22 ;  /* 0x000000201c1c722b */ /* 0x010fce0000000016 */
[----:B------:R3:W-:Y:S04]  /*26a0*/  STG.E.64 desc[UR12][R16.64], R28 ;  /* 0x0000001c10007986 */ /* 0x0007e8000c101b0c */
[----:B------:R-:W2:Y:S04]  /*26b0*/  LDG.E.64 R20, desc[UR12][R20.64] ;  /* 0x0000000c14147981 */ /* 0x000ea8000c1e1b00 */
[----:B------:R-:W1:Y:S01]  /*26c0*/  LDG.E.64 R24, desc[UR12][R24.64] ;  /* 0x0000000c18187981 */ /* 0x000e62000c1e1b00 */
[----:B--2---:R-:W-:-:S08]  /*26d0*/  DMUL R6, R6, R20 ;  /* 0x0000001406067228 */ /* 0x004fd00000000000 */
[----:B-1----:R-:W-:-:S07]  /*26e0*/  DFMA R46, R6, R24, R28 ;  /* 0x00000018062e722b */ /* 0x002fce000000001c */
[----:B------:R3:W-:Y:S04]  /*26f0*/  STG.E.64 desc[UR12][R16.64], R46 ;  /* 0x0000002e10007986 */ /* 0x0007e8000c101b0c */
.L_x_13:
[----:B------:R-:W-:Y:S05]  /*2700*/  @P2 BRA `(.L_x_15) ;  /* 0xfffffff4001c2947 */ /* 0x000fea000383ffff */
[----:B------:R-:W-:Y:S05]  /*2710*/  @P1 BRA `(.L_x_16) ;  /* 0xffffffd800e41947 */ /* 0x000fea000383ffff */
[----:B------:R-:W4:Y:S01]  /*2720*/  LDCU UR7, c[0x0][0x360] ;  /* 0x00006c00ff0777ac */ /* 0x000f220008000800 */
[----:B------:R-:W4:Y:S02]  /*2730*/  LDC R2, c[0x0][0x370] ;  /* 0x0000dc00ff027b82 */ /* 0x000f240000000800 */
[----:B----4-:R-:W-:-:S05]  /*2740*/  IMAD R3, R2, UR7, R3 ;  /* 0x0000000702037c24 */ /* 0x010fca000f8e0203 */
[----:B------:R-:W-:-:S13]  /*2750*/  ISETP.GE.AND P0, PT, R3, R18, PT ;  /* 0x000000120300720c */ /* 0x000fda0003f06270 */
[----:B------:R-:W-:Y:S05]  /*2760*/  @!P0 BRA `(.L_x_17) ;  /* 0xffffffd800a08947 */ /* 0x000fea000383ffff */
[----:B------:R-:W-:Y:S05]  /*2770*/  EXIT ;  /* 0x000000000000794d */ /* 0x000fea0003800000 */
.L_x_1:
[----:B------:R-:W-:Y:S02]  /*2780*/  ULOP3.LUT UR5, UR4, 0x3, URZ, 0xc0, !UPT ;  /* 0x0000000304057892 */ /* 0x000fe4000f8ec0ff */
[----:B------:R-:W-:-:S12]  /*2790*/  ULOP3.LUT UR4, UR4, 0x7ffffffc, URZ, 0xc0, !UPT ;  /* 0x7ffffffc04047892 */ /* 0x000fd8000f8ec0ff */
.L_x_24:
        /* <DEDUP_REMOVED lines=11> */
[----:B------:R-:W-:-:S07]  /*2850*/  MOV R14, RZ ;  /* 0x000000ff000e7202 */ /* 0x000fce0000000f00 */
.L_x_23:
[----:B0-----:R-:W0:Y:S01]  /*2860*/  LDC.64 R22, c[0x0][0x3b0] ;  /* 0x0000ec00ff167b82 */ /* 0x001e220000000a00 */
[----:B------:R-:W-:-:S07]  /*2870*/  IMAD R15, R14, UR8, R3 ;  /* 0x000000080e0f7c24 */ /* 0x000fce000f8e0203 */
[----:B-1----:R-:W1:Y:S08]  /*2880*/  LDC.64 R16, c[0x0][0x380] ;  /* 0x0000e000ff107b82 */ /* 0x002e700000000a00 */
[----:B--2---:R-:W2:Y:S01]  /*2890*/  LDC.64 R18, c[0x0][0x398] ;  /* 0x0000e600ff127b82 */ /* 0x004ea20000000a00 */
[----:B0-----:R-:W-:-:S07]  /*28a0*/  IMAD.WIDE R22, R15, 0x8, R22 ;  /* 0x000000080f167825 */ /* 0x001fce00078e0216 */
[----:B------:R-:W0:Y:S01]  /*28b0*/  LDC.64 R30, c[0x0][0x3b8] ;  /* 0x0000ee00ff1e7b82 */ /* 0x000e220000000a00 */
[C---:B-1----:R-:W-:Y:S02]  /*28c0*/  IMAD.WIDE R12, R16.reuse, 0x8, R22 ;  /* 0x00000008100c7825 */ /* 0x042fe400078e0216 */
[----:B------:R-:W3:Y:S04]  /*28d0*/  LDG.E.64 R22, desc[UR12][R22.64] ;  /* 0x0000000c16167981 */ /* 0x000ee8000c1e1b00 */
[----:B------:R1:W4:Y:S01]  /*28e0*/  LDG.E.64 R20, desc[UR12][R12.64] ;  /* 0x0000000c0c147981 */ /* 0x000322000c1e1b00 */
[----:B------:R-:W-:-:S04]  /*28f0*/  IMAD.WIDE R24, R16, 0x8, R12 ;  /* 0x0000000810187825 */ /* 0x000fc800078e020c */
[----:B-----5:R-:W-:Y:S02]  /*2900*/  IMAD R27, R14, R16, R3 ;  /* 0x000000100e1b7224 */ /* 0x020fe400078e0203 */
[----:B------:R-:W3:Y:S02]  /*2910*/  LDG.E.64 R24, desc[UR12][R24.64] ;  /* 0x0000000c18187981 */ /* 0x000ee4000c1e1b00 */
[----:B--2---:R-:W-:-:S06]  /*2920*/  IMAD.WIDE R18, R27, 0x8, R18 ;  /* 0x000000081b127825 */ /* 0x004fcc00078e0212 */
[----:B------:R-:W2:Y:S01]  /*2930*/  LDG.E.64 R18, desc[UR12][R18.64] ;  /* 0x0000000c12127981 */ /* 0x000ea2000c1e1b00 */
[----:B------:R-:W-:-:S04]  /*2940*/  IMAD R29, R14, UR10, R3 ;  /* 0x0000000a0e1d7c24 */ /* 0x000fc8000f8e0203 */
        /* <DEDUP_REMOVED lines=19> */
.L_x_22:
[----:B0-----:R-:W0:Y:S08]  /*2a80*/  LDC R20, c[0x0][0x380] ;  /* 0x0000e000ff147b82 */ /* 0x001e300000000800 */
[----:B-1----:R-:W1:Y:S08]  /*2a90*/  LDC.64 R22, c[0x0][0x398] ;  /* 0x0000e600ff167b82 */ /* 0x002e700000000a00 */
[----:B--2---:R-:W2:Y:S01]  /*2aa0*/  LDC R21, c[0x0][0x388] ;  /* 0x0000e200ff157b82 */ /* 0x004ea20000000800 */
[----:B0-----:R-:W-:-:S04]  /*2ab0*/  IMAD R17, R18, R20, R3 ;  /* 0x0000001412117224 */ /* 0x001fc800078e0203 */
[----:B-1----:R-:W-:-:S05]  /*2ac0*/  IMAD.WIDE R22, R17, 0x8, R22 ;  /* 0x0000000811167825 */ /* 0x002fca00078e0216 */
        /* <DEDUP_REMOVED lines=8> */
[----:B------:R-:W-:-:S07]  /*2b50*/  MOV R24, RZ ;  /* 0x000000ff00187202 */ /* 0x000fce0000000f00 */
.L_x_19:
        /* <DEDUP_REMOVED lines=77> */
[----:B------:R-:W-:-:S04]  /*3030*/  IMAD.WIDE R22, R20, 0x8, R26 ;  /* 0x0000000814167825 */ /* 0x000fc800078e021a */
[----:B-1----:R-:W-:Y:S01]  /*3040*/  IMAD.WIDE R32, R20, 0x8, R36 ;  /* 0x0000000814207825 */ /* 0x002fe200078e0224 */
[----:B---3--:R-:W-:-:S08]  /*3050*/  DMUL R30, R16, R30 ;  /* 0x0000001e101e7228 */ /* 0x008fd00000000000 */
[----:B----4-:R-:W-:-:S07]  /*3060*/  DFMA R30, R30, R38, R28 ;  /* 0x000000261e1e722b */ /* 0x010fce000000001c */
[----:B------:R0:W-:Y:S04]  /*3070*/  STG.E.64 desc[UR12][R12.64], R30 ;  /* 0x0000001e0c007986 */ /* 0x0001e8000c101b0c */
[----:B------:R-:W2:Y:S04]  /*3080*/  LDG.E.64 R22, desc[UR12][R22.64] ;  /* 0x0000000c16167981 */ /* 0x000ea8000c1e1b00 */
[----:B------:R-:W3:Y:S01]  /*3090*/  LDG.E.64 R32, desc[UR12][R32.64] ;  /* 0x0000000c20207981 */ /* 0x000ee2000c1e1b00 */
[----:B------:R-:W-:-:S04]  /*30a0*/  IADD3 R24, PT, PT, R24, 0x4, RZ ;  /* 0x0000000418187810 */ /* 0x000fc80007ffe0ff */
[----:B------:R-:W-:Y:S01]  /*30b0*/  ISETP.NE.AND P2, PT, R24, UR4, PT ;  /* 0x0000000418007c0c */ /* 0x000fe2000bf45270 */
[----:B--2---:R-:W-:-:S08]  /*30c0*/  DMUL R28, R16, R22 ;  /* 0x00000016101c7228 */ /* 0x004fd00000000000 */
[----:B---3--:R-:W-:-:S07]  /*30d0*/  DFMA R26, R28, R32, R30 ;  /* 0x000000201c1a722b */ /* 0x008fce000000001e */
[----:B------:R0:W-:Y:S01]  /*30e0*/  STG.E.64 desc[UR12][R12.64], R26 ;  /* 0x0000001a0c007986 */ /* 0x0001e2000c101b0c */
[----:B------:R-:W-:Y:S05]  /*30f0*/  @P2 BRA `(.L_x_19) ;  /* 0xfffffff800982947 */ /* 0x000fea000383ffff */
[----:B------:R-:W-:-:S07]  /*3100*/  MOV R24, UR4 ;  /* 0x0000000400187c02 */ /* 0x000fce0008000f00 */
.L_x_18:
[----:B------:R-:W-:-:S09]  /*3110*/  UISETP.NE.AND UP0, UPT, UR5, URZ, UPT ;  /* 0x000000ff0500728c */ /* 0x000fd2000bf05270 */
[----:B------:R-:W-:Y:S05]  /*3120*/  BRA.U !UP0, `(.L_x_20) ;  /* 0x0000000508287547 */ /* 0x000fea000b800000 */
[----:B------:R-:W-:Y:S01]  /*3130*/  UISETP.NE.AND UP0, UPT, UR5, 0x1, UPT ;  /* 0x000000010500788c */ /* 0x000fe2000bf05270 */
[----:B------:R-:W-:-:S08]  /*3140*/  LOP3.LUT P2, RZ, R21, 0x1, RZ, 0xc0, !PT ;  /* 0x0000000115ff7812 */ /* 0x000fd0000784c0ff */
[----:B------:R-:W-:Y:S05]  /*3150*/  BRA.U !UP0, `(.L_x_21) ;  /* 0x0000000108b87547 */ /* 0x000fea000b800000 */
        /* <DEDUP_REMOVED lines=35> */
[----:B------:R-:W-:-:S04]  /*3390*/  IMAD.WIDE R22, R20, 0x8, R32 ;  /* 0x0000000814167825 */ /* 0x000fc800078e0220 */
[----:B0-----:R-:W-:Y:S01]  /*33a0*/  IMAD.WIDE R28, R20, 0x8, R36 ;  /* 0x00000008141c7825 */ /* 0x001fe200078e0224 */
[----:B--2---:R-:W-:-:S08]  /*33b0*/  DMUL R30, R16, R30 ;  /* 0x0000001e101e7228 */ /* 0x004fd00000000000 */
[----:B---3--:R-:W-:-:S07]  /*33c0*/  DFMA R30, R30, R38, R26 ;  /* 0x000000261e1e722b */ /* 0x008fce000000001a */
[----:B------:R2:W-:Y:S04]  /*33d0*/  STG.E.64 desc[UR12][R12.64], R30 ;  /* 0x0000001e0c007986 */ /* 0x0005e8000c101b0c */
[----:B------:R-:W1:Y:S04]  /*33e0*/  LDG.E.64 R22, desc[UR12][R22.64] ;  /* 0x0000000c16167981 */ /* 0x000e68000c1e1b00 */
[----:B------:R-:W3:Y:S01]  /*33f0*/  LDG.E.64 R28, desc[UR12][R28.64] ;  /* 0x0000000c1c1c7981 */ /* 0x000ee2000c1e1b00 */
[----:B------:R-:W-:Y:S01]  /*3400*/  IADD3 R24, PT, PT, R24, 0x2, RZ ;  /* 0x0000000218187810 */ /* 0x000fe20007ffe0ff */
[----:B-1----:R-:W-:-:S08]  /*3410*/  DMUL R26, R16, R22 ;  /* 0x00000016101a7228 */ /* 0x002fd00000000000 */
[----:B---3--:R-:W-:-:S07]  /*3420*/  DFMA R26, R26, R28, R30 ;  /* 0x0000001c1a1a722b */ /* 0x008fce000000001e */
[----:B------:R2:W-:Y:S04]  /*3430*/  STG.E.64 desc[UR12][R12.64], R26 ;  /* 0x0000001a0c007986 */ /* 0x0005e8000c101b0c */
.L_x_21:
[----:B------:R-:W-:Y:S05]  /*3440*/  @!P2 BRA `(.L_x_20) ;  /* 0x000000000060a947 */ /* 0x000fea0003800000 */
[----:B------:R-:W1:Y:S01]  /*3450*/  LDC.64 R28, c[0x0][0x3a0] ;  /* 0x0000e800ff1c7b82 */ /* 0x000e620000000a00 */
[C---:B------:R-:W-:Y:S02]  /*3460*/  IMAD R23, R24.reuse, R0, R15 ;  /* 0x0000000018177224 */ /* 0x040fe400078e020f */
[----:B------:R-:W-:Y:S02]  /*3470*/  IMAD R19, R24, UR8, R19 ;  /* 0x0000000818137c24 */ /* 0x000fe4000f8e0213 */
[----:B-1----:R-:W-:-:S05]  /*3480*/  IMAD.WIDE R22, R23, 0x8, R28 ;  /* 0x0000000817167825 */ /* 0x002fca00078e021c */
[----:B------:R-:W3:Y:S01]  /*3490*/  LDG.E.64 R24, desc[UR12][R22.64] ;  /* 0x0000000c16187981 */ /* 0x000ee2000c1e1b00 */
[----:B------:R-:W-:-:S05]  /*34a0*/  IMAD.WIDE R28, R19, 0x8, R28 ;  /* 0x00000008131c7825 */ /* 0x000fca00078e021c */
[----:B0-2---:R-:W2:Y:S01]  /*34b0*/  LDG.E.64 R30, desc[UR12][R28.64] ;  /* 0x0000000c1c1e7981 */ /* 0x005ea2000c1e1b00 */
[----:B------:R-:W-:Y:S01]  /*34c0*/  IMAD.WIDE R32, R20, 0x8, R28 ;  /* 0x0000000814207825 */ /* 0x000fe200078e021c */
[----:B---3--:R-:W-:-:S08]  /*34d0*/  DMUL R24, R16, R24 ;  /* 0x0000001810187228 */ /* 0x008fd00000000000 */
[----:B--2--5:R-:W-:Y:S01]  /*34e0*/  DFMA R24, R24, R30, R26 ;  /* 0x0000001e1818722b */ /* 0x024fe2000000001a */
        /* <DEDUP_REMOVED lines=14> */
.L_x_20:
[----:B------:R-:W-:Y:S05]  /*35d0*/  @P0 BRA `(.L_x_22) ;  /* 0xfffffff400280947 */ /* 0x000fea000383ffff */
[----:B------:R-:W-:Y:S05]  /*35e0*/  @P1 BRA `(.L_x_23) ;  /* 0xfffffff0009c1947 */ /* 0x000fea000383ffff */
[----:B------:R-:W-:-:S04]  /*35f0*/  IADD3 R3, PT, PT, R2, R3, RZ ;  /* 0x0000000302037210 */ /* 0x000fc80007ffe0ff */
[----:B------:R-:W-:-:S13]  /*3600*/  ISETP.GE.AND P0, PT, R3, R20, PT ;  /* 0x000000140300720c */ /* 0x000fda0003f06270 */
[----:B------:R-:W-:Y:S05]  /*3610*/  @!P0 BRA `(.L_x_24) ;  /* 0xfffffff000608947 */ /* 0x000fea000383ffff */
[----:B------:R-:W-:Y:S05]  /*3620*/  EXIT ;  /* 0x000000000000794d */ /* 0x000fea0003800000 */
.L_x_0:
[----:B------:R-:W0:Y:S02]  /*3630*/  LDCU UR5, c[0x0][0x38c] ;  /* 0x00007180ff0577ac */ /* 0x000e240008000800 */
[----:B0-----:R-:W-:Y:S02]  /*3640*/  UIADD3 UR6, UPT, UPT, -UR4, UR5, URZ ;  /* 0x0000000504067290 */ /* 0x001fe4000fffe1ff */
[----:B------:R-:W-:Y:S02]  /*3650*/  UIADD3 UR4, UPT, UPT, UR4, -UR5, URZ ;  /* 0x8000000504047290 */ /* 0x000fe4000fffe0ff */
[----:B------:R-:W-:Y:S02]  /*3660*/  ULOP3.LUT UR5, UR6, 0x3, URZ, 0xc0, !UPT ;  /* 0x0000000306057892 */ /* 0x000fe4000f8ec0ff */
[----:B------:R-:W-:-:S12]  /*3670*/  ULOP3.LUT UR7, UR6, 0xfffffffc, URZ, 0xc0, !UPT ;  /* 0xfffffffc06077892 */ /* 0x000fd8000f8ec0ff */
.L_x_32:
[----:B0-----:R-:W0:Y:S08]  /*3680*/  LDC.64 R6, c[0x0][0x3a8] ;  /* 0x0000ea00ff067b82 */ /* 0x001e300000000a00 */
[----:B-1----:R-:W1:Y:S08]  /*3690*/  LDC.64 R4, c[0x0][0x390] ;  /* 0x0000e400ff047b82 */ /* 0x002e700000000a00 */
[----:B--2---:R-:W2:Y:S01]  /*36a0*/  LDC R11, c[0x0][0x380] ;  /* 0x0000e000ff0b7b82 */ /* 0x004ea20000000800 */
[----:B0-----:R-:W-:-:S04]  /*36b0*/  IMAD.WIDE R6, R3, 0x8, R6 ;  /* 0x0000000803067825 */ /* 0x001fc800078e0206 */
[----:B-1----:R-:W-:-:S06]  /*36c0*/  IMAD.WIDE R4, R3, 0x8, R4 ;  /* 0x0000000803047825 */ /* 0x002fcc00078e0204 */
[----:B------:R-:W3:Y:S01]  /*36d0*/  LDG.E.64 R4, desc[UR12][R4.64] ;  /* 0x0000000c04047981 */ /* 0x000ee2000c1e1b00 */
[----:B--2---:R-:W-:-:S03]  /*36e0*/  IMAD.WIDE R8, R11, 0x8, R6 ;  /* 0x000000080b087825 */ /* 0x004fc600078e0206 */
[----:B-----5:R-:W5:Y:S01]  /*36f0*/  LDG.E.64 R6, desc[UR12][R6.64] ;  /* 0x0000000c06067981 */ /* 0x020f62000c1e1b00 */
[----:B------:R-:W-:-:S03]  /*3700*/  IMAD.WIDE R10, R11, 0x8, R8 ;  /* 0x000000080b0a7825 */ /* 0x000fc600078e0208 */
[----:B------:R-:W5:Y:S04]  /*3710*/  LDG.E.64 R8, desc[UR12][R8.64] ;  /* 0x0000000c08087981 */ /* 0x000f68000c1e1b00 */
[----:B------:R-:W5:Y:S01]  /*3720*/  LDG.E.64 R10, desc[UR12][R10.64] ;  /* 0x0000000c0a0a7981 */ /* 0x000f62000c1e1b00 */
[----:B------:R-:W-:Y:S01]  /*3730*/  MOV R18, RZ ;  /* 0x000000ff00127202 */ /* 0x000fe20000000f00 */
[----:B---3--:R-:W-:-:S11]  /*3740*/  DMUL R12, R4, 0.5 ;  /* 0x3fe00000040c7828 */ /* 0x008fd60000000000 */
.L_x_31:
[----:B0-----:R-:W0:Y:S01]  /*3750*/  LDC.64 R22, c[0x0][0x3b0] ;  /* 0x0000ec00ff167b82 */ /* 0x001e220000000a00 */
[----:B-1----:R-:W1:Y:S01]  /*3760*/  LDCU.128 UR16, c[0x0][0x380] ;  /* 0x00007000ff1077ac */ /* 0x002e620008000c00 */
[----:B------:R-:W-:-:S06]  /*3770*/  IMAD R17, R18, UR8, R3 ;  /* 0x0000000812117c24 */ /* 0x000fcc000f8e0203 */
[----:B--2---:R-:W2:Y:S08]  /*3780*/  LDC.64 R24, c[0x0][0x398] ;  /* 0x0000e600ff187b82 */ /* 0x004eb00000000a00 */
[----:B------:R-:W3:Y:S01]  /*3790*/  LDC.64 R30, c[0x0][0x3b8] ;  /* 0x0000ee00ff1e7b82 */ /* 0x000ee20000000a00 */
[----:B-1----:R-:W-:Y:S01]  /*37a0*/  MOV R16, UR16 ;  /* 0x0000001000107c02 */ /* 0x002fe20008000f00 */
[----:B0-----:R-:W-:-:S04]  /*37b0*/  IMAD.WIDE R22, R17, 0x8, R22 ;  /* 0x0000000811167825 */ /* 0x001fc800078e0216 */
[C---:B------:R-:W-:Y:S02]  /*37c0*/  IMAD.WIDE R14, R16.reuse, 0x8, R22 ;  /* 0x00000008100e7825 */ /* 0x040fe400078e0216 */
[----:B------:R-:W4:Y:S04]  /*37d0*/  LDG.E.64 R22, desc[UR12][R22.64] ;  /* 0x0000000c16167981 */ /* 0x000f28000c1e1b00 */
[----:B------:R0:W4:Y:S01]  /*37e0*/  LDG.E.64 R20, desc[UR12][R14.64] ;  /* 0x0000000c0e147981 */ /* 0x000122000c1e1b00 */
[----:B------:R-:W-:-:S04]  /*37f0*/  IMAD.WIDE R26, R16, 0x8, R14 ;  /* 0x00000008101a7825 */ /* 0x000fc800078e020e */
[----:B------:R-:W-:Y:S02]  /*3800*/  IMAD R19, R18, R16, R3 ;  /* 0x0000001012137224 */ /* 0x000fe400078e0203 */
[----:B------:R-:W4:Y:S02]  /*3810*/  LDG.E.64 R26, desc[UR12][R26.64] ;  /* 0x0000000c1a1a7981 */ /* 0x000f24000c1e1b00 */
[----:B--2---:R-:W-:-:S06]  /*3820*/  IMAD.WIDE R24, R19, 0x8, R24 ;  /* 0x0000000813187825 */ /* 0x004fcc00078e0218 */
[----:B------:R-:W2:Y:S01]  /*3830*/  LDG.E.64 R24, desc[UR12][R24.64] ;  /* 0x0000000c18187981 */ /* 0x000ea2000c1e1b00 */
[----:B------:R-:W-:-:S04]  /*3840*/  IMAD R19, R18, UR10, R3 ;  /* 0x0000000a12137c24 */ /* 0x000fc8000f8e0203 */
[----:B---3--:R-:W-:-:S04]  /*3850*/  IMAD.WIDE R30, R19, 0x8, R30 ;  /* 0x00000008131e7825 */ /* 0x008fc800078e021e */
[----:B0-----:R-:W-:-:S04]  /*3860*/  IMAD.WIDE R14, R16, 0x8, R30 ;  /* 0x00000008100e7825 */ /* 0x001fc800078e021e */
[----:B------:R-:W-:-:S04]  /*3870*/  IMAD.WIDE R34, R16, 0x8, R14 ;  /* 0x0000000810227825 */ /* 0x000fc800078e020e */
[----:B------:R-:W-:Y:S01]  /*3880*/  IMAD.WIDE R36, R16, 0x8, R34 ;  /* 0x0000000810247825 */ /* 0x000fe200078e0222 */
[----:B------:R-:W-:Y:S01]  /*3890*/  UISETP.GT.AND UP0, UPT, UR19, UR18, UPT ;  /* 0x000000121300728c */ /* 0x000fe2000bf04270 */
[----:B------:R-:W-:-:S04]  /*38a0*/  IADD3 R18, PT, PT, R18, 0x1, RZ ;  /* 0x0000000112127810 */ /* 0x000fc80007ffe0ff */
[----:B------:R-:W-:Y:S01]  /*38b0*/  ISETP.NE.AND P1, PT, R18, UR17, PT ;  /* 0x0000001112007c0c */ /* 0x000fe2000bf25270 */
[----:B----45:R-:W-:-:S08]  /*38c0*/  DMUL R28, R8, R20 ;  /* 0x00000014081c7228 */ /* 0x030fd00000000000 */
[----:B------:R-:W-:-:S08]  /*38d0*/  DFMA R28, R6, R22, R28 ;  /* 0x00000016061c722b */ /* 0x000fd0000000001c */
[----:B------:R-:W-:Y:S02]  /*38e0*/  DFMA R32, R10, R26, R28 ;  /* 0x0000001a0a20722b */ /* 0x000fe4000000001c */
[----:B--2---:R-:W-:-:S06]  /*38f0*/  DMUL R28, R4, R24 ;  /* 0x00000018041c7228 */ /* 0x004fcc0000000000 */
[----:B------:R-:W-:Y:S01]  /*3900*/  DMUL R32, R32, -2 ;  /* 0xc000000020207828 */ /* 0x000fe20000000000 */
[----:B------:R-:W-:Y:S01]  /*3910*/  IMAD.WIDE R24, R16, 0x8, R36 ;  /* 0x0000000810187825 */ /* 0x000fe200078e0224 */
[----:B------:R0:W-:Y:S05]  /*3920*/  STG.E.64 desc[UR12][R30.64], R28 ;  /* 0x0000001c1e007986 */ /* 0x0001ea000c101b0c */
[----:B------:R0:W-:Y:S04]  /*3930*/  STG.E.64 desc[UR12][R14.64], R32 ;  /* 0x000000200e007986 */ /* 0x0001e8000c101b0c */
[----:B------:R0:W-:Y:S04]  /*3940*/  STG.E.64 desc[UR12][R34.64], R22 ;  /* 0x0000001622007986 */ /* 0x0001e8000c101b0c */
[----:B------:R0:W-:Y:S04]  /*3950*/  STG.E.64 desc[UR12][R36.64], R20 ;  /* 0x0000001424007986 */ /* 0x0001e8000c101b0c */
[----:B------:R0:W-:Y:S01]  /*3960*/  STG.E.64 desc[UR12][R24.64], R26 ;  /* 0x0000001a18007986 */ /* 0x0001e2000c101b0c */
[----:B------:R-:W-:Y:S05]  /*3970*/  BRA.U !UP0, `(.L_x_25) ;  /* 0x0000000908f07547 */ /* 0x000fea000b800000 */
[----:B0-----:R0:W5:Y:S01]  /*3980*/  LDG.E.64 R28, desc[UR12][R14.64] ;  /* 0x0000000c0e1c7981 */ /* 0x001162000c1e1b00 */
[----:B------:R-:W1:Y:S02]  /*3990*/  LDCU UR9, c[0x0][0x388] ;  /* 0x00007100ff0977ac */ /* 0x000e640008000800 */
[----:B01----:R-:W-:-:S07]  /*39a0*/  MOV R19, UR9 ;  /* 0x0000000900137c02 */ /* 0x003fce0008000f00 */
.L_x_30:
[----:B0-----:R-:W0:Y:S01]  /*39b0*/  LDCU UR9, c[0x0][0x380] ;  /* 0x00007000ff0977ac */ /* 0x001e220008000800 */
[----:B-1----:R-:W1:Y:S01]  /*39c0*/  LDC.64 R22, c[0x0][0x398] ;  /* 0x0000e600ff167b82 */ /* 0x002e620000000a00 */
[----:B--2---:R-:W2:Y:S01]  /*39d0*/  LDCU UR11, c[0x0][0x38c] ;  /* 0x00007180ff0b77ac */ /* 0x004ea20008000800 */
[----:B0-----:R-:W-:-:S05]  /*39e0*/  MOV R16, UR9 ;  /* 0x0000000900107c02 */ /* 0x001fca0008000f00 */
[----:B------:R-:W-:-:S04]  /*39f0*/  IMAD R21, R19, R16, R3 ;  /* 0x0000001013157224 */ /* 0x000fc800078e0203 */
[----:B-1----:R-:W-:-:S05]  /*3a00*/  IMAD.WIDE R22, R21, 0x8, R22 ;  /* 0x0000000815167825 */ /* 0x002fca00078e0216 */
[----:B------:R-:W3:Y:S01]  /*3a10*/  LDG.E.64 R20, desc[UR12][R22.64] ;  /* 0x0000000c16147981 */ /* 0x000ee2000c1e1b00 */
[----:B------:R-:W0:Y:S01]  /*3a20*/  LDCU UR9, c[0x0][0x388] ;  /* 0x00007100ff0977ac */ /* 0x000e220008000800 */
[C---:B------:R-:W-:Y:S01]  /*3a30*/  IMAD R24, R19.reuse, R0, R3 ;  /* 0x0000000013187224 */ /* 0x040fe200078e0203 */
[----:B------:R-:W-:Y:S01]  /*3a40*/  IADD3 R19, PT, PT, R19, 0x1, RZ ;  /* 0x0000000113137810 */ /* 0x000fe20007ffe0ff */
[----:B------:R-:W-:-:S03]  /*3a50*/  UISETP.GT.U32.AND UP0, UPT, UR4, -0x4, UPT ;  /* 0xfffffffc0400788c */ /* 0x000fc6000bf04070 */
[----:B--2---:R-:W-:Y:S02]  /*3a60*/  ISETP.NE.AND P2, PT, R19, UR11, PT ;  /* 0x0000000b13007c0c */ /* 0x004fe4000bf45270 */
[----:B0-----:R-:W-:Y:S01]  /*3a70*/  MOV R25, UR9 ;  /* 0x0000000900197c02 */ /* 0x001fe20008000f00 */
[----:B---3--:R-:W-:-:S03]  /*3a80*/  DMUL R20, R12, R20 ;  /* 0x000000140c147228 */ /* 0x008fc60000000000 */
[----:B------:R-:W-:Y:S08]  /*3a90*/  BRA.U UP0, `(.L_x_26) ;  /* 0x0000000500747547 */ /* 0x000ff0000b800000 */
[----:B------:R-:W-:Y:S02]  /*3aa0*/  MOV R26, RZ ;  /* 0x000000ff001a7202 */ /* 0x000fe40000000f00 */
[----:B------:R-:W-:-:S07]  /*3ab0*/  MOV R25, UR9 ;  /* 0x0000000900197c02 */ /* 0x000fce0008000f00 */
.L_x_27:
        /* <DEDUP_REMOVED lines=84> */
[----:B------:R-:W-:Y:S02]  /*4000*/  IADD3 R26, PT, PT, R26, 0x4, RZ ;  /* 0x000000041a1a7810 */ /* 0x000fe40007ffe0ff */
[----:B------:R-:W-:-:S02]  /*4010*/  IADD3 R25, PT, PT, R25, 0x4, RZ ;  /* 0x0000000419197810 */ /* 0x000fc40007ffe0ff */
[----:B------:R-:W-:Y:S01]  /*4020*/  ISETP.NE.AND P0, PT, R26, UR7, PT ;  /* 0x000000071a007c0c */ /* 0x000fe2000bf05270 */
[----:B--2---:R-:W-:-:S08]  /*4030*/  DMUL R30, R20, R22 ;  /* 0x00000016141e7228 */ /* 0x004fd00000000000 */
[----:B---3--:R-:W-:-:S07]  /*4040*/  DFMA R28, R30, R34, R32 ;  /* 0x000000221e1c722b */ /* 0x008fce0000000020 */
[----:B------:R0:W-:Y:S01]  /*4050*/  STG.E.64 desc[UR12][R14.64], R28 ;  /* 0x0000001c0e007986 */ /* 0x0001e2000c101b0c */
[----:B------:R-:W-:Y:S05]  /*4060*/  @P0 BRA `(.L_x_27) ;  /* 0xfffffff800940947 */ /* 0x000fea000383ffff */
.L_x_26:
[----:B------:R-:W-:-:S09]  /*4070*/  UISETP.NE.AND UP0, UPT, UR5, URZ, UPT ;  /* 0x000000ff0500728c */ /* 0x000fd2000bf05270 */
[----:B------:R-:W-:Y:S05]  /*4080*/  BRA.U !UP0, `(.L_x_28) ;  /* 0x0000000508287547 */ /* 0x000fea000b800000 */
[----:B------:R-:W-:Y:S02]  /*4090*/  UISETP.NE.AND UP1, UPT, UR5, 0x1, UPT ;  /* 0x000000010500788c */ /* 0x000fe4000bf25270 */
[----:B------:R-:W-:-:S07]  /*40a0*/  ULOP3.LUT UP0, URZ, UR6, 0x1, URZ, 0xc0, !UPT ;  /* 0x0000000106ff7892 */ /* 0x000fce000f80c0ff */
[----:B------:R-:W-:Y:S05]  /*40b0*/  BRA.U !UP1, `(.L_x_29) ;  /* 0x0000000109b87547 */ /* 0x000fea000b800000 */
[----:B------:R-:W1:Y:S01]  /*40c0*/  LDC.64 R30, c[0x0][0x3a0] ;  /* 0x0000e800ff1e7b82 */ /* 0x000e620000000a00 */
[C---:B------:R-:W-:Y:S02]  /*40d0*/  IMAD R23, R25.reuse, R0, R17 ;  /* 0x0000000019177224 */ /* 0x040fe400078e0211 */
[----:B0-----:R-:W-:Y:S02]  /*40e0*/  IMAD R33, R25, UR8, R24 ;  /* 0x0000000819217c24 */ /* 0x001fe4000f8e0218 */
[----:B-1----:R-:W-:-:S05]  /*40f0*/  IMAD.WIDE R22, R23, 0x8, R30 ;  /* 0x0000000817167825 */ /* 0x002fca00078e021e */
        /* <DEDUP_REMOVED lines=42> */
.L_x_29:
[----:B------:R-:W-:Y:S05]  /*43a0*/  BRA.U !UP0, `(.L_x_28) ;  /* 0x0000000108607547 */ /* 0x000fea000b800000 */
[----:B------:R-:W1:Y:S01]  /*43b0*/  LDC.64 R26, c[0x0][0x3a0] ;  /* 0x0000e800ff1a7b82 */ /* 0x000e620000000a00 */
[C---:B------:R-:W-:Y:S02]  /*43c0*/  IMAD R23, R25.reuse, R0, R17 ;  /* 0x0000000019177224 */ /* 0x040fe400078e0211 */
[----:B--2---:R-:W-:Y:S02]  /*43d0*/  IMAD R31, R25, UR8, R24 ;  /* 0x00000008191f7c24 */ /* 0x004fe4000f8e0218 */
[----:B-1----:R-:W-:-:S05]  /*43e0*/  IMAD.WIDE R22, R23, 0x8, R26 ;  /* 0x0000000817167825 */ /* 0x002fca00078e021a */
[----:B------:R-:W2:Y:S01]  /*43f0*/  LDG.E.64 R24, desc[UR12][R22.64] ;  /* 0x0000000c16187981 */ /* 0x000ea2000c1e1b00 */
[----:B------:R-:W-:-:S05]  /*4400*/  IMAD.WIDE R26, R31, 0x8, R26 ;  /* 0x000000081f1a7825 */ /* 0x000fca00078e021a */
[----:B------:R-:W3:Y:S01]  /*4410*/  LDG.E.64 R30, desc[UR12][R26.64] ;  /* 0x0000000c1a1e7981 */ /* 0x000ee2000c1e1b00 */
[----:B0-----:R-:W-:Y:S01]  /*4420*/  IMAD.WIDE R32, R16, 0x8, R26 ;  /* 0x0000000810207825 */ /* 0x001fe200078e021a */
        /* <DEDUP_REMOVED lines=16> */
.L_x_28:
[----:B------:R-:W-:Y:S05]  /*4530*/  @P2 BRA `(.L_x_30) ;  /* 0xfffffff4001c2947 */ /* 0x000fea000383ffff */
.L_x_25:
[----:B------:R-:W-:Y:S05]  /*4540*/  @P1 BRA `(.L_x_31) ;  /* 0xfffffff000801947 */ /* 0x000fea000383ffff */
[----:B------:R-:W-:-:S04]  /*4550*/  IADD3 R3, PT, PT, R2, R3, RZ ;  /* 0x0000000302037210 */ /* 0x000fc80007ffe0ff */
[----:B------:R-:W-:-:S13]  /*4560*/  ISETP.GE.AND P0, PT, R3, R16, PT ;  /* 0x000000100300720c */ /* 0x000fda0003f06270 */
[----:B------:R-:W-:Y:S05]  /*4570*/  @!P0 BRA `(.L_x_32) ;  /* 0xfffffff000408947 */ /* 0x000fea000383ffff */
[----:B------:R-:W-:Y:S05]  /*4580*/  EXIT ;  /* 0x000000000000794d */ /* 0x000fea0003800000 */
.L_x_33:
[----:B------:R-:W-:-:S00]  /*4590*/  BRA `(.L_x_33) ;  /* 0xfffffffc00fc7947 */ /* 0x000fc0000383ffff */
[----:B------:R-:W-:-:S00]  /*45a0*/  NOP ;  /* 0x0000000000007918 */ /* 0x000fc00000000000 */
        /* <DEDUP_REMOVED lines=13> */
.L_x_34:


//--------------------- .nv.shared.reserved.0     --------------------------
	.section	.nv.shared.reserved.0,"aw",@nobits
	.weak		__nv_reservedSMEM_offset_0_alias
	.size		__nv_reservedSMEM_offset_0_alias, 0, 64
	.other		__nv_reservedSMEM_offset_0_alias,@"STO_CUDA_RESERVED_SHARED STV_DEFAULT"
__nv_reservedSMEM_offset_0_alias:
	.zero		0
	.zero		64


//--------------------- .nv.constant0._Z20no_1e_tmpE_os_kerneliiiiPdS_S_S_S_S_ --------------------------
	.section	.nv.constant0._Z20no_1e_tmpE_os_kerneliiiiPdS_S_S_S_S_,"a",@progbits
	.sectionflags	@""
	.align	4
.nv.constant0._Z20no_1e_tmpE_os_kerneliiiiPdS_S_S_S_S_:
	.zero		960


//--------------------- SYMBOLS --------------------------

	.type		.nv.reservedSmem.offset0,@object
	.size		.nv.reservedSmem.offset0,0x4
